//
// Generated by NVIDIA NVVM Compiler
//
// Compiler Build ID: CL-36424714
// Cuda compilation tools, release 13.0, V13.0.88
// Based on NVVM 20.0.0
//

.version 9.0
.target sm_100
.address_size 64

	// .globl	_Z11random_initP17curandStateXORWOWi
.global .align 4 .b8 precalc_xorwow_matrix[102400];
.global .align 4 .b8 precalc_xorwow_offset_matrix[102400];
.global .align 4 .b8 mrg32k3aM1[2304];
.global .align 4 .b8 mrg32k3aM2[2304];
.global .align 4 .b8 mrg32k3aM1SubSeq[2016];
.global .align 4 .b8 mrg32k3aM2SubSeq[2016];
.global .align 4 .b8 mrg32k3aM1Seq[2304];
.global .align 4 .b8 mrg32k3aM2Seq[2304];
.const .align 8 .b8 __cr_lgamma_table[72];
.extern .shared .align 16 .b8 LS[];

.visible .entry _Z11random_initP17curandStateXORWOWi(
	.param .u64 .ptr .align 1 _Z11random_initP17curandStateXORWOWi_param_0,
	.param .u32 _Z11random_initP17curandStateXORWOWi_param_1
)
{
	.reg .pred 	%p<25>;
	.reg .b32 	%r<407>;
	.reg .b64 	%rd<18>;

	ld.param.u64 	%rd8, [_Z11random_initP17curandStateXORWOWi_param_0];
	ld.param.u32 	%r183, [_Z11random_initP17curandStateXORWOWi_param_1];
	mov.u32 	%r184, %tid.x;
	mov.u32 	%r185, %ntid.x;
	mov.u32 	%r186, %ctaid.x;
	mad.lo.s32 	%r1, %r185, %r186, %r184;
	setp.ge.s32 	%p1, %r1, %r183;
	@%p1 bra 	$L__BB0_44;
	cvta.to.global.u64 	%rd9, %rd8;
	cvt.s64.s32 	%rd17, %r1;
	mul.wide.s32 	%rd10, %r1, 48;
	add.s64 	%rd2, %rd9, %rd10;
	mov.b32 	%r187, 1478573778;
	mov.b32 	%r188, 716983765;
	st.global.v2.u32 	[%rd2], {%r188, %r187};
	mov.b32 	%r189, -123459836;
	mov.b32 	%r190, 1163863128;
	st.global.v2.u32 	[%rd2+8], {%r190, %r189};
	mov.b32 	%r191, 1360900310;
	mov.b32 	%r192, -589760388;
	st.global.v2.u32 	[%rd2+16], {%r192, %r191};
	setp.eq.s32 	%p2, %r1, 0;
	@%p2 bra 	$L__BB0_43;
	mov.b32 	%r313, 0;
	mov.u64 	%rd12, precalc_xorwow_matrix;
$L__BB0_3:
	and.b64  	%rd4, %rd17, 3;
	setp.eq.s64 	%p3, %rd4, 0;
	@%p3 bra 	$L__BB0_42;
	mul.wide.u32 	%rd11, %r313, 3200;
	add.s64 	%rd5, %rd12, %rd11;
	cvt.u32.u64 	%r3, %rd4;
	mov.b32 	%r314, 0;
$L__BB0_5:
	mov.b32 	%r327, 0;
	mov.u32 	%r328, %r327;
	mov.u32 	%r329, %r327;
	mov.u32 	%r330, %r327;
	mov.u32 	%r331, %r327;
	mov.u32 	%r320, %r327;
$L__BB0_6:
	mul.wide.u32 	%rd13, %r320, 4;
	add.s64 	%rd14, %rd2, %rd13;
	ld.global.u32 	%r11, [%rd14+4];
	shl.b32 	%r12, %r320, 5;
	mov.b32 	%r326, 0;
$L__BB0_7:
	.pragma "nounroll";
	shr.u32 	%r197, %r11, %r326;
	and.b32  	%r198, %r197, 1;
	setp.eq.b32 	%p4, %r198, 1;
	not.pred 	%p5, %p4;
	add.s32 	%r199, %r12, %r326;
	mul.lo.s32 	%r200, %r199, 5;
	mul.wide.u32 	%rd15, %r200, 4;
	add.s64 	%rd6, %rd5, %rd15;
	@%p5 bra 	$L__BB0_9;
	ld.global.u32 	%r201, [%rd6];
	xor.b32  	%r331, %r331, %r201;
	ld.global.u32 	%r202, [%rd6+4];
	xor.b32  	%r330, %r330, %r202;
	ld.global.u32 	%r203, [%rd6+8];
	xor.b32  	%r329, %r329, %r203;
	ld.global.u32 	%r204, [%rd6+12];
	xor.b32  	%r328, %r328, %r204;
	ld.global.u32 	%r205, [%rd6+16];
	xor.b32  	%r327, %r327, %r205;
$L__BB0_9:
	and.b32  	%r207, %r197, 2;
	setp.eq.s32 	%p6, %r207, 0;
	@%p6 bra 	$L__BB0_11;
	ld.global.u32 	%r208, [%rd6+20];
	xor.b32  	%r331, %r331, %r208;
	ld.global.u32 	%r209, [%rd6+24];
	xor.b32  	%r330, %r330, %r209;
	ld.global.u32 	%r210, [%rd6+28];
	xor.b32  	%r329, %r329, %r210;
	ld.global.u32 	%r211, [%rd6+32];
	xor.b32  	%r328, %r328, %r211;
	ld.global.u32 	%r212, [%rd6+36];
	xor.b32  	%r327, %r327, %r212;
$L__BB0_11:
	and.b32  	%r214, %r197, 4;
	setp.eq.s32 	%p7, %r214, 0;
	@%p7 bra 	$L__BB0_13;
	ld.global.u32 	%r215, [%rd6+40];
	xor.b32  	%r331, %r331, %r215;
	ld.global.u32 	%r216, [%rd6+44];
	xor.b32  	%r330, %r330, %r216;
	ld.global.u32 	%r217, [%rd6+48];
	xor.b32  	%r329, %r329, %r217;
	ld.global.u32 	%r218, [%rd6+52];
	xor.b32  	%r328, %r328, %r218;
	ld.global.u32 	%r219, [%rd6+56];
	xor.b32  	%r327, %r327, %r219;
$L__BB0_13:
	and.b32  	%r221, %r197, 8;
	setp.eq.s32 	%p8, %r221, 0;
	@%p8 bra 	$L__BB0_15;
	ld.global.u32 	%r222, [%rd6+60];
	xor.b32  	%r331, %r331, %r222;
	ld.global.u32 	%r223, [%rd6+64];
	xor.b32  	%r330, %r330, %r223;
	ld.global.u32 	%r224, [%rd6+68];
	xor.b32  	%r329, %r329, %r224;
	ld.global.u32 	%r225, [%rd6+72];
	xor.b32  	%r328, %r328, %r225;
	ld.global.u32 	%r226, [%rd6+76];
	xor.b32  	%r327, %r327, %r226;
$L__BB0_15:
	and.b32  	%r228, %r197, 16;
	setp.eq.s32 	%p9, %r228, 0;
	@%p9 bra 	$L__BB0_17;
	ld.global.u32 	%r229, [%rd6+80];
	xor.b32  	%r331, %r331, %r229;
	ld.global.u32 	%r230, [%rd6+84];
	xor.b32  	%r330, %r330, %r230;
	ld.global.u32 	%r231, [%rd6+88];
	xor.b32  	%r329, %r329, %r231;
	ld.global.u32 	%r232, [%rd6+92];
	xor.b32  	%r328, %r328, %r232;
	ld.global.u32 	%r233, [%rd6+96];
	xor.b32  	%r327, %r327, %r233;
$L__BB0_17:
	and.b32  	%r235, %r197, 32;
	setp.eq.s32 	%p10, %r235, 0;
	@%p10 bra 	$L__BB0_19;
	ld.global.u32 	%r236, [%rd6+100];
	xor.b32  	%r331, %r331, %r236;
	ld.global.u32 	%r237, [%rd6+104];
	xor.b32  	%r330, %r330, %r237;
	ld.global.u32 	%r238, [%rd6+108];
	xor.b32  	%r329, %r329, %r238;
	ld.global.u32 	%r239, [%rd6+112];
	xor.b32  	%r328, %r328, %r239;
	ld.global.u32 	%r240, [%rd6+116];
	xor.b32  	%r327, %r327, %r240;
$L__BB0_19:
	and.b32  	%r242, %r197, 64;
	setp.eq.s32 	%p11, %r242, 0;
	@%p11 bra 	$L__BB0_21;
	ld.global.u32 	%r243, [%rd6+120];
	xor.b32  	%r331, %r331, %r243;
	ld.global.u32 	%r244, [%rd6+124];
	xor.b32  	%r330, %r330, %r244;
	ld.global.u32 	%r245, [%rd6+128];
	xor.b32  	%r329, %r329, %r245;
	ld.global.u32 	%r246, [%rd6+132];
	xor.b32  	%r328, %r328, %r246;
	ld.global.u32 	%r247, [%rd6+136];
	xor.b32  	%r327, %r327, %r247;
$L__BB0_21:
	and.b32  	%r249, %r197, 128;
	setp.eq.s32 	%p12, %r249, 0;
	@%p12 bra 	$L__BB0_23;
	ld.global.u32 	%r250, [%rd6+140];
	xor.b32  	%r331, %r331, %r250;
	ld.global.u32 	%r251, [%rd6+144];
	xor.b32  	%r330, %r330, %r251;
	ld.global.u32 	%r252, [%rd6+148];
	xor.b32  	%r329, %r329, %r252;
	ld.global.u32 	%r253, [%rd6+152];
	xor.b32  	%r328, %r328, %r253;
	ld.global.u32 	%r254, [%rd6+156];
	xor.b32  	%r327, %r327, %r254;
$L__BB0_23:
	and.b32  	%r256, %r197, 256;
	setp.eq.s32 	%p13, %r256, 0;
	@%p13 bra 	$L__BB0_25;
	ld.global.u32 	%r257, [%rd6+160];
	xor.b32  	%r331, %r331, %r257;
	ld.global.u32 	%r258, [%rd6+164];
	xor.b32  	%r330, %r330, %r258;
	ld.global.u32 	%r259, [%rd6+168];
	xor.b32  	%r329, %r329, %r259;
	ld.global.u32 	%r260, [%rd6+172];
	xor.b32  	%r328, %r328, %r260;
	ld.global.u32 	%r261, [%rd6+176];
	xor.b32  	%r327, %r327, %r261;
$L__BB0_25:
	and.b32  	%r263, %r197, 512;
	setp.eq.s32 	%p14, %r263, 0;
	@%p14 bra 	$L__BB0_27;
	ld.global.u32 	%r264, [%rd6+180];
	xor.b32  	%r331, %r331, %r264;
	ld.global.u32 	%r265, [%rd6+184];
	xor.b32  	%r330, %r330, %r265;
	ld.global.u32 	%r266, [%rd6+188];
	xor.b32  	%r329, %r329, %r266;
	ld.global.u32 	%r267, [%rd6+192];
	xor.b32  	%r328, %r328, %r267;
	ld.global.u32 	%r268, [%rd6+196];
	xor.b32  	%r327, %r327, %r268;
$L__BB0_27:
	and.b32  	%r270, %r197, 1024;
	setp.eq.s32 	%p15, %r270, 0;
	@%p15 bra 	$L__BB0_29;
	ld.global.u32 	%r271, [%rd6+200];
	xor.b32  	%r331, %r331, %r271;
	ld.global.u32 	%r272, [%rd6+204];
	xor.b32  	%r330, %r330, %r272;
	ld.global.u32 	%r273, [%rd6+208];
	xor.b32  	%r329, %r329, %r273;
	ld.global.u32 	%r274, [%rd6+212];
	xor.b32  	%r328, %r328, %r274;
	ld.global.u32 	%r275, [%rd6+216];
	xor.b32  	%r327, %r327, %r275;
$L__BB0_29:
	and.b32  	%r277, %r197, 2048;
	setp.eq.s32 	%p16, %r277, 0;
	@%p16 bra 	$L__BB0_31;
	ld.global.u32 	%r278, [%rd6+220];
	xor.b32  	%r331, %r331, %r278;
	ld.global.u32 	%r279, [%rd6+224];
	xor.b32  	%r330, %r330, %r279;
	ld.global.u32 	%r280, [%rd6+228];
	xor.b32  	%r329, %r329, %r280;
	ld.global.u32 	%r281, [%rd6+232];
	xor.b32  	%r328, %r328, %r281;
	ld.global.u32 	%r282, [%rd6+236];
	xor.b32  	%r327, %r327, %r282;
$L__BB0_31:
	and.b32  	%r284, %r197, 4096;
	setp.eq.s32 	%p17, %r284, 0;
	@%p17 bra 	$L__BB0_33;
	ld.global.u32 	%r285, [%rd6+240];
	xor.b32  	%r331, %r331, %r285;
	ld.global.u32 	%r286, [%rd6+244];
	xor.b32  	%r330, %r330, %r286;
	ld.global.u32 	%r287, [%rd6+248];
	xor.b32  	%r329, %r329, %r287;
	ld.global.u32 	%r288, [%rd6+252];
	xor.b32  	%r328, %r328, %r288;
	ld.global.u32 	%r289, [%rd6+256];
	xor.b32  	%r327, %r327, %r289;
$L__BB0_33:
	and.b32  	%r291, %r197, 8192;
	setp.eq.s32 	%p18, %r291, 0;
	@%p18 bra 	$L__BB0_35;
	ld.global.u32 	%r292, [%rd6+260];
	xor.b32  	%r331, %r331, %r292;
	ld.global.u32 	%r293, [%rd6+264];
	xor.b32  	%r330, %r330, %r293;
	ld.global.u32 	%r294, [%rd6+268];
	xor.b32  	%r329, %r329, %r294;
	ld.global.u32 	%r295, [%rd6+272];
	xor.b32  	%r328, %r328, %r295;
	ld.global.u32 	%r296, [%rd6+276];
	xor.b32  	%r327, %r327, %r296;
$L__BB0_35:
	and.b32  	%r298, %r197, 16384;
	setp.eq.s32 	%p19, %r298, 0;
	@%p19 bra 	$L__BB0_37;
	ld.global.u32 	%r299, [%rd6+280];
	xor.b32  	%r331, %r331, %r299;
	ld.global.u32 	%r300, [%rd6+284];
	xor.b32  	%r330, %r330, %r300;
	ld.global.u32 	%r301, [%rd6+288];
	xor.b32  	%r329, %r329, %r301;
	ld.global.u32 	%r302, [%rd6+292];
	xor.b32  	%r328, %r328, %r302;
	ld.global.u32 	%r303, [%rd6+296];
	xor.b32  	%r327, %r327, %r303;
$L__BB0_37:
	and.b32  	%r305, %r197, 32768;
	setp.eq.s32 	%p20, %r305, 0;
	@%p20 bra 	$L__BB0_39;
	ld.global.u32 	%r306, [%rd6+300];
	xor.b32  	%r331, %r331, %r306;
	ld.global.u32 	%r307, [%rd6+304];
	xor.b32  	%r330, %r330, %r307;
	ld.global.u32 	%r308, [%rd6+308];
	xor.b32  	%r329, %r329, %r308;
	ld.global.u32 	%r309, [%rd6+312];
	xor.b32  	%r328, %r328, %r309;
	ld.global.u32 	%r310, [%rd6+316];
	xor.b32  	%r327, %r327, %r310;
$L__BB0_39:
	add.s32 	%r326, %r326, 16;
	setp.ne.s32 	%p21, %r326, 32;
	@%p21 bra 	$L__BB0_7;
	mad.lo.s32 	%r311, %r320, -31, %r12;
	add.s32 	%r320, %r311, 1;
	setp.ne.s32 	%p22, %r320, 5;
	@%p22 bra 	$L__BB0_6;
	st.global.u32 	[%rd2+4], %r331;
	st.global.u32 	[%rd2+8], %r330;
	st.global.u32 	[%rd2+12], %r329;
	st.global.u32 	[%rd2+16], %r328;
	st.global.u32 	[%rd2+20], %r327;
	add.s32 	%r314, %r314, 1;
	setp.lt.u32 	%p23, %r314, %r3;
	@%p23 bra 	$L__BB0_5;
$L__BB0_42:
	shr.u64 	%rd7, %rd17, 2;
	add.s32 	%r313, %r313, 1;
	setp.gt.u64 	%p24, %rd17, 3;
	mov.u64 	%rd17, %rd7;
	@%p24 bra 	$L__BB0_3;
$L__BB0_43:
	mov.b32 	%r312, 0;
	st.global.v2.u32 	[%rd2+24], {%r312, %r312};
	st.global.u32 	[%rd2+32], %r312;
	mov.b64 	%rd16, 0;
	st.global.u64 	[%rd2+40], %rd16;
$L__BB0_44:
	ret;

}
	// .globl	_Z9cudaMoverPiS_S_S_iiiP17curandStateXORWOW
.visible .entry _Z9cudaMoverPiS_S_S_iiiP17curandStateXORWOW(
	.param .u64 .ptr .align 1 _Z9cudaMoverPiS_S_S_iiiP17curandStateXORWOW_param_0,
	.param .u64 .ptr .align 1 _Z9cudaMoverPiS_S_S_iiiP17curandStateXORWOW_param_1,
	.param .u64 .ptr .align 1 _Z9cudaMoverPiS_S_S_iiiP17curandStateXORWOW_param_2,
	.param .u64 .ptr .align 1 _Z9cudaMoverPiS_S_S_iiiP17curandStateXORWOW_param_3,
	.param .u32 _Z9cudaMoverPiS_S_S_iiiP17curandStateXORWOW_param_4,
	.param .u32 _Z9cudaMoverPiS_S_S_iiiP17curandStateXORWOW_param_5,
	.param .u32 _Z9cudaMoverPiS_S_S_iiiP17curandStateXORWOW_param_6,
	.param .u64 .ptr .align 1 _Z9cudaMoverPiS_S_S_iiiP17curandStateXORWOW_param_7
)
{
	.reg .pred 	%p<14>;
	.reg .b32 	%r<84>;
	.reg .b32 	%f<5>;
	.reg .b64 	%rd<37>;
	.reg .b64 	%fd<7>;

	ld.param.u64 	%rd6, [_Z9cudaMoverPiS_S_S_iiiP17curandStateXORWOW_param_0];
	ld.param.u64 	%rd7, [_Z9cudaMoverPiS_S_S_iiiP17curandStateXORWOW_param_1];
	ld.param.u64 	%rd9, [_Z9cudaMoverPiS_S_S_iiiP17curandStateXORWOW_param_2];
	ld.param.u64 	%rd10, [_Z9cudaMoverPiS_S_S_iiiP17curandStateXORWOW_param_3];
	ld.param.u32 	%r4, [_Z9cudaMoverPiS_S_S_iiiP17curandStateXORWOW_param_4];
	ld.param.u32 	%r5, [_Z9cudaMoverPiS_S_S_iiiP17curandStateXORWOW_param_5];
	ld.param.u32 	%r6, [_Z9cudaMoverPiS_S_S_iiiP17curandStateXORWOW_param_6];
	ld.param.u64 	%rd8, [_Z9cudaMoverPiS_S_S_iiiP17curandStateXORWOW_param_7];
	cvta.to.global.u64 	%rd1, %rd10;
	cvta.to.global.u64 	%rd2, %rd9;
	mov.u32 	%r7, %tid.x;
	mov.u32 	%r8, %ntid.x;
	mov.u32 	%r9, %ctaid.x;
	mad.lo.s32 	%r1, %r8, %r9, %r7;
	setp.ge.s32 	%p1, %r1, %r6;
	@%p1 bra 	$L__BB1_24;
	cvta.to.global.u64 	%rd11, %rd8;
	cvta.to.global.u64 	%rd12, %rd6;
	div.s32 	%r2, %r1, %r5;
	mul.lo.s32 	%r10, %r2, %r5;
	sub.s32 	%r3, %r1, %r10;
	mul.wide.s32 	%rd13, %r1, 4;
	add.s64 	%rd3, %rd12, %rd13;
	ld.global.u32 	%r11, [%rd3];
	setp.ne.s32 	%p2, %r11, 1;
	mul.wide.s32 	%rd14, %r1, 48;
	add.s64 	%rd4, %rd11, %rd14;
	@%p2 bra 	$L__BB1_12;
	ld.global.v2.u32 	{%r13, %r14}, [%rd4];
	shr.u32 	%r15, %r14, 2;
	xor.b32  	%r16, %r15, %r14;
	ld.global.v2.u32 	{%r17, %r18}, [%rd4+8];
	ld.global.v2.u32 	{%r19, %r20}, [%rd4+16];
	st.global.v2.u32 	[%rd4+8], {%r18, %r19};
	shl.b32 	%r21, %r20, 4;
	shl.b32 	%r22, %r16, 1;
	xor.b32  	%r23, %r22, %r21;
	xor.b32  	%r24, %r23, %r16;
	xor.b32  	%r25, %r24, %r20;
	st.global.v2.u32 	[%rd4+16], {%r20, %r25};
	add.s32 	%r26, %r13, 362437;
	st.global.v2.u32 	[%rd4], {%r26, %r17};
	add.s32 	%r27, %r25, %r26;
	cvt.rn.f32.u32 	%f1, %r27;
	fma.rn.f32 	%f2, %f1, 0f2F800000, 0f2F000000;
	cvt.f64.f32 	%fd1, %f2;
	add.f64 	%fd2, %fd1, 0dBD06849B86A12B9B;
	mul.f64 	%fd3, %fd2, 0d4014000000000000;
	cvt.rzi.s32.f64 	%r12, %fd3;
	setp.gt.s32 	%p3, %r12, 2;
	@%p3 bra 	$L__BB1_6;
	setp.eq.s32 	%p6, %r12, 1;
	@%p6 bra 	$L__BB1_9;
	setp.eq.s32 	%p7, %r12, 2;
	@%p7 bra 	$L__BB1_5;
	bra.uni 	$L__BB1_11;
$L__BB1_5:
	add.s32 	%r37, %r4, %r2;
	add.s32 	%r38, %r37, -1;
	rem.s32 	%r39, %r38, %r4;
	mad.lo.s32 	%r40, %r39, %r5, %r3;
	mul.wide.s32 	%rd19, %r40, 4;
	add.s64 	%rd20, %rd2, %rd19;
	atom.global.add.u32 	%r41, [%rd20], 1;
	bra.uni 	$L__BB1_12;
$L__BB1_6:
	setp.eq.s32 	%p4, %r12, 3;
	@%p4 bra 	$L__BB1_10;
	setp.eq.s32 	%p5, %r12, 4;
	@%p5 bra 	$L__BB1_8;
	bra.uni 	$L__BB1_11;
$L__BB1_8:
	add.s32 	%r28, %r2, 1;
	rem.s32 	%r29, %r28, %r4;
	mad.lo.s32 	%r30, %r29, %r5, %r3;
	mul.wide.s32 	%rd15, %r30, 4;
	add.s64 	%rd16, %rd2, %rd15;
	atom.global.add.u32 	%r31, [%rd16], 1;
	bra.uni 	$L__BB1_12;
$L__BB1_9:
	add.s32 	%r42, %r3, 1;
	rem.s32 	%r43, %r42, %r5;
	mad.lo.s32 	%r44, %r2, %r5, %r43;
	mul.wide.s32 	%rd21, %r44, 4;
	add.s64 	%rd22, %rd2, %rd21;
	atom.global.add.u32 	%r45, [%rd22], 1;
	bra.uni 	$L__BB1_12;
$L__BB1_10:
	add.s32 	%r32, %r5, %r3;
	add.s32 	%r33, %r32, -1;
	rem.s32 	%r34, %r33, %r5;
	mad.lo.s32 	%r35, %r2, %r5, %r34;
	mul.wide.s32 	%rd17, %r35, 4;
	add.s64 	%rd18, %rd2, %rd17;
	atom.global.add.u32 	%r36, [%rd18], 1;
	bra.uni 	$L__BB1_12;
$L__BB1_11:
	add.s64 	%rd24, %rd2, %rd13;
	atom.global.add.u32 	%r46, [%rd24], 1;
$L__BB1_12:
	cvta.to.global.u64 	%rd25, %rd7;
	add.s64 	%rd5, %rd25, %rd13;
	ld.global.u32 	%r47, [%rd5];
	setp.ne.s32 	%p8, %r47, 1;
	@%p8 bra 	$L__BB1_23;
	ld.global.v2.u32 	{%r49, %r50}, [%rd4];
	shr.u32 	%r51, %r50, 2;
	xor.b32  	%r52, %r51, %r50;
	ld.global.v2.u32 	{%r53, %r54}, [%rd4+8];
	ld.global.v2.u32 	{%r55, %r56}, [%rd4+16];
	st.global.v2.u32 	[%rd4+8], {%r54, %r55};
	shl.b32 	%r57, %r56, 4;
	shl.b32 	%r58, %r52, 1;
	xor.b32  	%r59, %r58, %r57;
	xor.b32  	%r60, %r59, %r52;
	xor.b32  	%r61, %r60, %r56;
	st.global.v2.u32 	[%rd4+16], {%r56, %r61};
	add.s32 	%r62, %r49, 362437;
	st.global.v2.u32 	[%rd4], {%r62, %r53};
	add.s32 	%r63, %r61, %r62;
	cvt.rn.f32.u32 	%f3, %r63;
	fma.rn.f32 	%f4, %f3, 0f2F800000, 0f2F000000;
	cvt.f64.f32 	%fd4, %f4;
	add.f64 	%fd5, %fd4, 0dBD06849B86A12B9B;
	mul.f64 	%fd6, %fd5, 0d4014000000000000;
	cvt.rzi.s32.f64 	%r48, %fd6;
	setp.gt.s32 	%p9, %r48, 2;
	@%p9 bra 	$L__BB1_17;
	setp.eq.s32 	%p12, %r48, 1;
	@%p12 bra 	$L__BB1_20;
	setp.eq.s32 	%p13, %r48, 2;
	@%p13 bra 	$L__BB1_16;
	bra.uni 	$L__BB1_22;
$L__BB1_16:
	add.s32 	%r73, %r4, %r2;
	add.s32 	%r74, %r73, -1;
	rem.s32 	%r75, %r74, %r4;
	mad.lo.s32 	%r76, %r75, %r5, %r3;
	mul.wide.s32 	%rd31, %r76, 4;
	add.s64 	%rd32, %rd1, %rd31;
	atom.global.add.u32 	%r77, [%rd32], 1;
	bra.uni 	$L__BB1_23;
$L__BB1_17:
	setp.eq.s32 	%p10, %r48, 3;
	@%p10 bra 	$L__BB1_21;
	setp.eq.s32 	%p11, %r48, 4;
	@%p11 bra 	$L__BB1_19;
	bra.uni 	$L__BB1_22;
$L__BB1_19:
	add.s32 	%r64, %r2, 1;
	rem.s32 	%r65, %r64, %r4;
	mad.lo.s32 	%r66, %r65, %r5, %r3;
	mul.wide.s32 	%rd27, %r66, 4;
	add.s64 	%rd28, %rd1, %rd27;
	atom.global.add.u32 	%r67, [%rd28], 1;
	bra.uni 	$L__BB1_23;
$L__BB1_20:
	add.s32 	%r78, %r3, 1;
	rem.s32 	%r79, %r78, %r5;
	mad.lo.s32 	%r80, %r2, %r5, %r79;
	mul.wide.s32 	%rd33, %r80, 4;
	add.s64 	%rd34, %rd1, %rd33;
	atom.global.add.u32 	%r81, [%rd34], 1;
	bra.uni 	$L__BB1_23;
$L__BB1_21:
	add.s32 	%r68, %r5, %r3;
	add.s32 	%r69, %r68, -1;
	rem.s32 	%r70, %r69, %r5;
	mad.lo.s32 	%r71, %r2, %r5, %r70;
	mul.wide.s32 	%rd29, %r71, 4;
	add.s64 	%rd30, %rd1, %rd29;
	atom.global.add.u32 	%r72, [%rd30], 1;
	bra.uni 	$L__BB1_23;
$L__BB1_22:
	add.s64 	%rd36, %rd1, %rd13;
	atom.global.add.u32 	%r82, [%rd36], 1;
$L__BB1_23:
	mov.b32 	%r83, 0;
	st.global.u32 	[%rd3], %r83;
	st.global.u32 	[%rd5], %r83;
$L__BB1_24:
	ret;

}
	// .globl	_Z16cudaReproduccionPiS_S_S_iii
.visible .entry _Z16cudaReproduccionPiS_S_S_iii(
	.param .u64 .ptr .align 1 _Z16cudaReproduccionPiS_S_S_iii_param_0,
	.param .u64 .ptr .align 1 _Z16cudaReproduccionPiS_S_S_iii_param_1,
	.param .u64 .ptr .align 1 _Z16cudaReproduccionPiS_S_S_iii_param_2,
	.param .u64 .ptr .align 1 _Z16cudaReproduccionPiS_S_S_iii_param_3,
	.param .u32 _Z16cudaReproduccionPiS_S_S_iii_param_4,
	.param .u32 _Z16cudaReproduccionPiS_S_S_iii_param_5,
	.param .u32 _Z16cudaReproduccionPiS_S_S_iii_param_6
)
{
	.reg .pred 	%p<6>;
	.reg .b32 	%r<33>;
	.reg .b64 	%rd<29>;

	ld.param.u64 	%rd5, [_Z16cudaReproduccionPiS_S_S_iii_param_0];
	ld.param.u64 	%rd6, [_Z16cudaReproduccionPiS_S_S_iii_param_1];
	ld.param.u64 	%rd7, [_Z16cudaReproduccionPiS_S_S_iii_param_2];
	ld.param.u64 	%rd8, [_Z16cudaReproduccionPiS_S_S_iii_param_3];
	ld.param.u32 	%r6, [_Z16cudaReproduccionPiS_S_S_iii_param_4];
	ld.param.u32 	%r7, [_Z16cudaReproduccionPiS_S_S_iii_param_5];
	ld.param.u32 	%r8, [_Z16cudaReproduccionPiS_S_S_iii_param_6];
	cvta.to.global.u64 	%rd1, %rd8;
	cvta.to.global.u64 	%rd2, %rd7;
	mov.u32 	%r9, %tid.x;
	mov.u32 	%r10, %ntid.x;
	mov.u32 	%r11, %ctaid.x;
	mad.lo.s32 	%r1, %r10, %r11, %r9;
	setp.ge.s32 	%p1, %r1, %r8;
	@%p1 bra 	$L__BB2_10;
	cvta.to.global.u64 	%rd9, %rd5;
	div.s32 	%r2, %r1, %r7;
	mul.lo.s32 	%r12, %r2, %r7;
	sub.s32 	%r3, %r1, %r12;
	mul.wide.s32 	%rd10, %r1, 4;
	add.s64 	%rd3, %rd9, %rd10;
	ld.global.u32 	%r4, [%rd3];
	setp.lt.s32 	%p2, %r4, 2;
	@%p2 bra 	$L__BB2_3;
	add.s32 	%r14, %r7, %r3;
	add.s32 	%r15, %r14, -1;
	rem.s32 	%r16, %r15, %r7;
	add.s32 	%r18, %r16, %r12;
	mul.wide.s32 	%rd13, %r18, 4;
	add.s64 	%rd14, %rd2, %rd13;
	mov.b32 	%r19, 1;
	st.global.u32 	[%rd14], %r19;
	add.s64 	%rd16, %rd2, %rd10;
	st.global.u32 	[%rd16], %r19;
	add.s32 	%r20, %r3, 1;
	rem.s32 	%r21, %r20, %r7;
	add.s32 	%r22, %r21, %r12;
	mul.wide.s32 	%rd17, %r22, 4;
	add.s64 	%rd18, %rd2, %rd17;
	st.global.u32 	[%rd18], %r19;
	bra.uni 	$L__BB2_5;
$L__BB2_3:
	setp.ne.s32 	%p3, %r4, 1;
	@%p3 bra 	$L__BB2_5;
	add.s64 	%rd12, %rd2, %rd10;
	mov.b32 	%r13, 1;
	st.global.u32 	[%rd12], %r13;
$L__BB2_5:
	cvta.to.global.u64 	%rd19, %rd6;
	add.s64 	%rd4, %rd19, %rd10;
	ld.global.u32 	%r5, [%rd4];
	setp.lt.s32 	%p4, %r5, 2;
	@%p4 bra 	$L__BB2_7;
	add.s32 	%r24, %r6, %r2;
	add.s32 	%r25, %r24, -1;
	rem.s32 	%r26, %r25, %r6;
	mad.lo.s32 	%r27, %r26, %r7, %r3;
	mul.wide.s32 	%rd23, %r27, 4;
	add.s64 	%rd24, %rd1, %rd23;
	mov.b32 	%r28, 1;
	st.global.u32 	[%rd24], %r28;
	add.s64 	%rd26, %rd1, %rd10;
	st.global.u32 	[%rd26], %r28;
	add.s32 	%r29, %r2, 1;
	rem.s32 	%r30, %r29, %r6;
	mad.lo.s32 	%r31, %r30, %r7, %r3;
	mul.wide.s32 	%rd27, %r31, 4;
	add.s64 	%rd28, %rd1, %rd27;
	st.global.u32 	[%rd28], %r28;
	bra.uni 	$L__BB2_9;
$L__BB2_7:
	setp.ne.s32 	%p5, %r5, 1;
	@%p5 bra 	$L__BB2_9;
	add.s64 	%rd22, %rd1, %rd10;
	mov.b32 	%r23, 1;
	st.global.u32 	[%rd22], %r23;
$L__BB2_9:
	mov.b32 	%r32, 0;
	st.global.u32 	[%rd3], %r32;
	st.global.u32 	[%rd4], %r32;
$L__BB2_10:
	ret;

}
	// .globl	_Z15cudaDepredacionPiS_S_S_i
.visible .entry _Z15cudaDepredacionPiS_S_S_i(
	.param .u64 .ptr .align 1 _Z15cudaDepredacionPiS_S_S_i_param_0,
	.param .u64 .ptr .align 1 _Z15cudaDepredacionPiS_S_S_i_param_1,
	.param .u64 .ptr .align 1 _Z15cudaDepredacionPiS_S_S_i_param_2,
	.param .u64 .ptr .align 1 _Z15cudaDepredacionPiS_S_S_i_param_3,
	.param .u32 _Z15cudaDepredacionPiS_S_S_i_param_4
)
{
	.reg .pred 	%p<4>;
	.reg .b32 	%r<14>;
	.reg .b64 	%rd<18>;

	ld.param.u64 	%rd4, [_Z15cudaDepredacionPiS_S_S_i_param_0];
	ld.param.u64 	%rd5, [_Z15cudaDepredacionPiS_S_S_i_param_1];
	ld.param.u64 	%rd6, [_Z15cudaDepredacionPiS_S_S_i_param_2];
	ld.param.u64 	%rd7, [_Z15cudaDepredacionPiS_S_S_i_param_3];
	ld.param.u32 	%r5, [_Z15cudaDepredacionPiS_S_S_i_param_4];
	cvta.to.global.u64 	%rd1, %rd7;
	mov.u32 	%r6, %tid.x;
	mov.u32 	%r7, %ntid.x;
	mov.u32 	%r8, %ctaid.x;
	mad.lo.s32 	%r1, %r7, %r8, %r6;
	setp.ge.s32 	%p1, %r1, %r5;
	@%p1 bra 	$L__BB3_7;
	cvta.to.global.u64 	%rd8, %rd4;
	mul.wide.s32 	%rd9, %r1, 4;
	add.s64 	%rd2, %rd8, %rd9;
	ld.global.u32 	%r9, [%rd2];
	setp.eq.s32 	%p2, %r9, 1;
	cvta.to.global.u64 	%rd10, %rd5;
	add.s64 	%rd3, %rd10, %rd9;
	@%p2 bra 	$L__BB3_4;
	ld.global.u32 	%r13, [%rd3];
$L__BB3_3:
	add.s64 	%rd12, %rd1, %rd9;
	st.global.u32 	[%rd12], %r13;
	bra.uni 	$L__BB3_6;
$L__BB3_4:
	ld.global.u32 	%r13, [%rd3];
	setp.ne.s32 	%p3, %r13, 1;
	@%p3 bra 	$L__BB3_3;
	add.s64 	%rd14, %rd1, %rd9;
	mov.b32 	%r10, 0;
	st.global.u32 	[%rd14], %r10;
$L__BB3_6:
	ld.global.u32 	%r11, [%rd2];
	cvta.to.global.u64 	%rd15, %rd6;
	add.s64 	%rd17, %rd15, %rd9;
	st.global.u32 	[%rd17], %r11;
	mov.b32 	%r12, 0;
	st.global.u32 	[%rd2], %r12;
	st.global.u32 	[%rd3], %r12;
$L__BB3_7:
	ret;

}
	// .globl	_Z12atomicContarPiS_S_S_i
.visible .entry _Z12atomicContarPiS_S_S_i(
	.param .u64 .ptr .align 1 _Z12atomicContarPiS_S_S_i_param_0,
	.param .u64 .ptr .align 1 _Z12atomicContarPiS_S_S_i_param_1,
	.param .u64 .ptr .align 1 _Z12atomicContarPiS_S_S_i_param_2,
	.param .u64 .ptr .align 1 _Z12atomicContarPiS_S_S_i_param_3,
	.param .u32 _Z12atomicContarPiS_S_S_i_param_4
)
{
	.reg .pred 	%p<2>;
	.reg .b32 	%r<10>;
	.reg .b64 	%rd<12>;

	ld.param.u64 	%rd1, [_Z12atomicContarPiS_S_S_i_param_0];
	ld.param.u64 	%rd2, [_Z12atomicContarPiS_S_S_i_param_1];
	ld.param.u64 	%rd3, [_Z12atomicContarPiS_S_S_i_param_2];
	ld.param.u64 	%rd4, [_Z12atomicContarPiS_S_S_i_param_3];
	ld.param.u32 	%r2, [_Z12atomicContarPiS_S_S_i_param_4];
	mov.u32 	%r3, %tid.x;
	mov.u32 	%r4, %ntid.x;
	mov.u32 	%r5, %ctaid.x;
	mad.lo.s32 	%r1, %r4, %r5, %r3;
	setp.ge.s32 	%p1, %r1, %r2;
	@%p1 bra 	$L__BB4_2;
	cvta.to.global.u64 	%rd5, %rd1;
	cvta.to.global.u64 	%rd6, %rd3;
	cvta.to.global.u64 	%rd7, %rd2;
	cvta.to.global.u64 	%rd8, %rd4;
	mul.wide.s32 	%rd9, %r1, 4;
	add.s64 	%rd10, %rd5, %rd9;
	ld.global.u32 	%r6, [%rd10];
	atom.global.add.u32 	%r7, [%rd6], %r6;
	add.s64 	%rd11, %rd7, %rd9;
	ld.global.u32 	%r8, [%rd11];
	atom.global.add.u32 	%r9, [%rd8], %r8;
$L__BB4_2:
	ret;

}
	// .globl	_Z12sharedContarPii
.visible .entry _Z12sharedContarPii(
	.param .u64 .ptr .align 1 _Z12sharedContarPii_param_0,
	.param .u32 _Z12sharedContarPii_param_1
)
{
	.reg .pred 	%p<6>;
	.reg .b32 	%r<20>;
	.reg .b64 	%rd<7>;

	ld.param.u64 	%rd2, [_Z12sharedContarPii_param_0];
	ld.param.u32 	%r8, [_Z12sharedContarPii_param_1];
	cvta.to.global.u64 	%rd1, %rd2;
	mov.u32 	%r1, %tid.x;
	mov.u32 	%r2, %ctaid.x;
	mov.u32 	%r19, %ntid.x;
	mad.lo.s32 	%r4, %r2, %r19, %r1;
	shl.b32 	%r9, %r1, 2;
	mov.u32 	%r10, LS;
	add.s32 	%r5, %r10, %r9;
	mov.b32 	%r11, 0;
	st.shared.u32 	[%r5], %r11;
	setp.ge.s32 	%p1, %r4, %r8;
	@%p1 bra 	$L__BB5_7;
	mul.wide.s32 	%rd3, %r4, 4;
	add.s64 	%rd4, %rd1, %rd3;
	ld.global.u32 	%r12, [%rd4];
	st.shared.u32 	[%r5], %r12;
	bar.sync 	0;
	setp.lt.u32 	%p2, %r19, 2;
	@%p2 bra 	$L__BB5_5;
$L__BB5_2:
	shr.u32 	%r7, %r19, 1;
	setp.ge.u32 	%p3, %r1, %r7;
	@%p3 bra 	$L__BB5_4;
	shl.b32 	%r13, %r7, 2;
	add.s32 	%r14, %r5, %r13;
	ld.shared.u32 	%r15, [%r14];
	ld.shared.u32 	%r16, [%r5];
	add.s32 	%r17, %r16, %r15;
	st.shared.u32 	[%r5], %r17;
$L__BB5_4:
	bar.sync 	0;
	setp.gt.u32 	%p4, %r19, 3;
	mov.u32 	%r19, %r7;
	@%p4 bra 	$L__BB5_2;
$L__BB5_5:
	setp.ne.s32 	%p5, %r1, 0;
	@%p5 bra 	$L__BB5_7;
	ld.shared.u32 	%r18, [LS];
	mul.wide.u32 	%rd5, %r2, 4;
	add.s64 	%rd6, %rd1, %rd5;
	st.global.u32 	[%rd6], %r18;
$L__BB5_7:
	ret;

}


// ===== COMPILED SASS (sm_100) =====

	.target	sm_100

	.elftype	@"ET_EXEC"


//--------------------- .note.nv.tkinfo           --------------------------
	.section	.note.nv.tkinfo,"",@"SHT_NOTE"
	.sectionflags	@"SHF_NOTE_NV_TKINFO"
	.tkinfo
        /*0018*/ 	.word	0x00000002
        /*0030*/ 	.string	""
        /*0030*/ 	.string	"ptxas"
        /*0030*/ 	.string	"Cuda compilation tools, release 13.0, V13.0.88"
        /*0030*/ 	.string	"Build cuda_13.0.r13.0/compiler.36424714_0"
        /*0030*/ 	.string	"-arch sm_100 -m 64 "



//--------------------- .note.nv.cuinfo           --------------------------
	.section	.note.nv.cuinfo,"",@"SHT_NOTE"
	.sectionflags	@"SHF_NOTE_NV_CUINFO"
        /*0018*/ 	.short	0x0002
        /*001a*/ 	.short	0x0064
        /*001c*/ 	.short	0x0082
	.zero		2


//--------------------- .nv.info                  --------------------------
	.section	.nv.info,"",@"SHT_CUDA_INFO"
	.align	4


	//----- nvinfo : EIATTR_REGCOUNT
	.align		4
        /*0000*/ 	.byte	0x04, 0x2f
        /*0002*/ 	.short	(.L_10 - .L_9)
	.align		4
.L_9:
        /*0004*/ 	.word	index@(_Z11random_initP17curandStateXORWOWi)
        /*0008*/ 	.word	0x0000001f


	//----- nvinfo : EIATTR_FRAME_SIZE
	.align		4
.L_10:
        /*000c*/ 	.byte	0x04, 0x11
        /*000e*/ 	.short	(.L_12 - .L_11)
	.align		4
.L_11:
        /*0010*/ 	.word	index@(_Z11random_initP17curandStateXORWOWi)
        /*0014*/ 	.word	0x00000000


	//----- nvinfo : EIATTR_REGCOUNT
	.align		4
.L_12:
        /*0018*/ 	.byte	0x04, 0x2f
        /*001a*/ 	.short	(.L_14 - .L_13)
	.align		4
.L_13:
        /*001c*/ 	.word	index@(_Z9cudaMoverPiS_S_S_iiiP17curandStateXORWOW)
        /*0020*/ 	.word	0x0000001d


	//----- nvinfo : EIATTR_FRAME_SIZE
	.align		4
.L_14:
        /*0024*/ 	.byte	0x04, 0x11
        /*0026*/ 	.short	(.L_16 - .L_15)
	.align		4
.L_15:
        /*0028*/ 	.word	index@(_Z9cudaMoverPiS_S_S_iiiP17curandStateXORWOW)
        /*002c*/ 	.word	0x00000000


	//----- nvinfo : EIATTR_REGCOUNT
	.align		4
.L_16:
        /*0030*/ 	.byte	0x04, 0x2f
        /*0032*/ 	.short	(.L_18 - .L_17)
	.align		4
.L_17:
        /*0034*/ 	.word	index@(_Z16cudaReproduccionPiS_S_S_iii)
        /*0038*/ 	.word	0x00000014


	//----- nvinfo : EIATTR_FRAME_SIZE
	.align		4
.L_18:
        /*003c*/ 	.byte	0x04, 0x11
        /*003e*/ 	.short	(.L_20 - .L_19)
	.align		4
.L_19:
        /*0040*/ 	.word	index@(_Z16cudaReproduccionPiS_S_S_iii)
        /*0044*/ 	.word	0x00000000


	//----- nvinfo : EIATTR_REGCOUNT
	.align		4
.L_20:
        /*0048*/ 	.byte	0x04, 0x2f
        /*004a*/ 	.short	(.L_22 - .L_21)
	.align		4
.L_21:
        /*004c*/ 	.word	index@(_Z15cudaDepredacionPiS_S_S_i)
        /*0050*/ 	.word	0x0000000e


	//----- nvinfo : EIATTR_FRAME_SIZE
	.align		4
.L_22:
        /*0054*/ 	.byte	0x04, 0x11
        /*0056*/ 	.short	(.L_24 - .L_23)
	.align		4
.L_23:
        /*0058*/ 	.word	index@(_Z15cudaDepredacionPiS_S_S_i)
        /*005c*/ 	.word	0x00000000


	//----- nvinfo : EIATTR_REGCOUNT
	.align		4
.L_24:
        /*0060*/ 	.byte	0x04, 0x2f
        /*0062*/ 	.short	(.L_26 - .L_25)
	.align		4
.L_25:
        /*0064*/ 	.word	index@(_Z12atomicContarPiS_S_S_i)
        /*0068*/ 	.word	0x0000000e


	//----- nvinfo : EIATTR_FRAME_SIZE
	.align		4
.L_26:
        /*006c*/ 	.byte	0x04, 0x11
        /*006e*/ 	.short	(.L_28 - .L_27)
	.align		4
.L_27:
        /*0070*/ 	.word	index@(_Z12atomicContarPiS_S_S_i)
        /*0074*/ 	.word	0x00000000


	//----- nvinfo : EIATTR_REGCOUNT
	.align		4
.L_28:
        /*0078*/ 	.byte	0x04, 0x2f
        /*007a*/ 	.short	(.L_30 - .L_29)
	.align		4
.L_29:
        /*007c*/ 	.word	index@(_Z12sharedContarPii)
        /*0080*/ 	.word	0x0000000a


	//----- nvinfo : EIATTR_FRAME_SIZE
	.align		4
.L_30:
        /*0084*/ 	.byte	0x04, 0x11
        /*0086*/ 	.short	(.L_32 - .L_31)
	.align		4
.L_31:
        /*0088*/ 	.word	index@(_Z12sharedContarPii)
        /*008c*/ 	.word	0x00000000


	//----- nvinfo : EIATTR_MIN_STACK_SIZE
	.align		4
.L_32:
        /*0090*/ 	.byte	0x04, 0x12
        /*0092*/ 	.short	(.L_34 - .L_33)
	.align		4
.L_33:
        /*0094*/ 	.word	index@(_Z12sharedContarPii)
        /*0098*/ 	.word	0x00000000


	//----- nvinfo : EIATTR_MIN_STACK_SIZE
	.align		4
.L_34:
        /*009c*/ 	.byte	0x04, 0x12
        /*009e*/ 	.short	(.L_36 - .L_35)
	.align		4
.L_35:
        /*00a0*/ 	.word	index@(_Z12atomicContarPiS_S_S_i)
        /*00a4*/ 	.word	0x00000000


	//----- nvinfo : EIATTR_MIN_STACK_SIZE
	.align		4
.L_36:
        /*00a8*/ 	.byte	0x04, 0x12
        /*00aa*/ 	.short	(.L_38 - .L_37)
	.align		4
.L_37:
        /*00ac*/ 	.word	index@(_Z15cudaDepredacionPiS_S_S_i)
        /*00b0*/ 	.word	0x00000000


	//----- nvinfo : EIATTR_MIN_STACK_SIZE
	.align		4
.L_38:
        /*00b4*/ 	.byte	0x04, 0x12
        /*00b6*/ 	.short	(.L_40 - .L_39)
	.align		4
.L_39:
        /*00b8*/ 	.word	index@(_Z16cudaReproduccionPiS_S_S_iii)
        /*00bc*/ 	.word	0x00000000


	//----- nvinfo : EIATTR_MIN_STACK_SIZE
	.align		4
.L_40:
        /*00c0*/ 	.byte	0x04, 0x12
        /*00c2*/ 	.short	(.L_42 - .L_41)
	.align		4
.L_41:
        /*00c4*/ 	.word	index@(_Z9cudaMoverPiS_S_S_iiiP17curandStateXORWOW)
        /*00c8*/ 	.word	0x00000000


	//----- nvinfo : EIATTR_MIN_STACK_SIZE
	.align		4
.L_42:
        /*00cc*/ 	.byte	0x04, 0x12
        /*00ce*/ 	.short	(.L_44 - .L_43)
	.align		4
.L_43:
        /*00d0*/ 	.word	index@(_Z11random_initP17curandStateXORWOWi)
        /*00d4*/ 	.word	0x00000000
.L_44:


//--------------------- .nv.compat                --------------------------
	.section	.nv.compat,"",@"SHT_CUDA_COMPAT_INFO"
	.align	4
        /*0000*/ 	.byte	0x02, 0x09, 0x00, 0x00, 0x02, 0x02, 0x01, 0x00, 0x02, 0x05, 0x05, 0x00, 0x03, 0x07, 0x01, 0x01
        /*0010*/ 	.byte	0x02, 0x03, 0x00, 0x00, 0x02, 0x06, 0x01, 0x00, 0x04, 0x0b, 0x08, 0x00, 0x01, 0x00, 0x00, 0x00
        /*0020*/ 	.byte	0x00, 0x00, 0x00, 0x00


//--------------------- .nv.info._Z12sharedContarPii --------------------------
	.section	.nv.info._Z12sharedContarPii,"",@"SHT_CUDA_INFO"
	.sectionflags	@""
	.align	4


	//----- nvinfo : EIATTR_CUDA_API_VERSION
	.align		4
        /*0000*/ 	.byte	0x04, 0x37
        /*0002*/ 	.short	(.L_46 - .L_45)
.L_45:
        /*0004*/ 	.word	0x00000082


	//----- nvinfo : EIATTR_KPARAM_INFO
	.align		4
.L_46:
        /*0008*/ 	.byte	0x04, 0x17
        /*000a*/ 	.short	(.L_48 - .L_47)
.L_47:
        /*000c*/ 	.word	0x00000000
        /*0010*/ 	.short	0x0001
        /*0012*/ 	.short	0x0008
        /*0014*/ 	.byte	0x00, 0xf0, 0x11, 0x00


	//----- nvinfo : EIATTR_KPARAM_INFO
	.align		4
.L_48:
        /*0018*/ 	.byte	0x04, 0x17
        /*001a*/ 	.short	(.L_50 - .L_49)
.L_49:
        /*001c*/ 	.word	0x00000000
        /*0020*/ 	.short	0x0000
        /*0022*/ 	.short	0x0000
        /*0024*/ 	.byte	0x00, 0xf5, 0x21, 0x00


	//----- nvinfo : EIATTR_SPARSE_MMA_MASK
	.align		4
.L_50:
        /*0028*/ 	.byte	0x03, 0x50
        /*002a*/ 	.short	0x0000


	//----- nvinfo : EIATTR_MAXREG_COUNT
	.align		4
        /*002c*/ 	.byte	0x03, 0x1b
        /*002e*/ 	.short	0x00ff


	//----- nvinfo : EIATTR_NUM_BARRIERS
	.align		4
        /*0030*/ 	.byte	0x02, 0x4c
        /*0032*/ 	.byte	0x01
	.zero		1


	//----- nvinfo : EIATTR_MERCURY_ISA_VERSION
	.align		4
        /*0034*/ 	.byte	0x03, 0x5f
        /*0036*/ 	.short	0x0101


	//----- nvinfo : EIATTR_VRC_CTA_INIT_COUNT
	.align		4
        /*0038*/ 	.byte	0x02, 0x4a
	.zero		1
	.zero		1


	//----- nvinfo : EIATTR_EXIT_INSTR_OFFSETS
	.align		4
        /*003c*/ 	.byte	0x04, 0x1c
        /*003e*/ 	.short	(.L_52 - .L_51)


	//   ....[0]....
.L_51:
        /*0040*/ 	.word	0x000000d0


	//   ....[1]....
        /*0044*/ 	.word	0x00000220


	//   ....[2]....
        /*0048*/ 	.word	0x000002a0


	//----- nvinfo : EIATTR_CBANK_PARAM_SIZE
	.align		4
.L_52:
        /*004c*/ 	.byte	0x03, 0x19
        /*004e*/ 	.short	0x000c


	//----- nvinfo : EIATTR_PARAM_CBANK
	.align		4
        /*0050*/ 	.byte	0x04, 0x0a
        /*0052*/ 	.short	(.L_54 - .L_53)
	.align		4
.L_53:
        /*0054*/ 	.word	index@(.nv.constant0._Z12sharedContarPii)
        /*0058*/ 	.short	0x0380
        /*005a*/ 	.short	0x000c


	//----- nvinfo : EIATTR_SW_WAR
	.align		4
.L_54:
        /*005c*/ 	.byte	0x04, 0x36
        /*005e*/ 	.short	(.L_56 - .L_55)
.L_55:
        /*0060*/ 	.word	0x00000008
.L_56:


//--------------------- .nv.info._Z12atomicContarPiS_S_S_i --------------------------
	.section	.nv.info._Z12atomicContarPiS_S_S_i,"",@"SHT_CUDA_INFO"
	.sectionflags	@""
	.align	4


	//----- nvinfo : EIATTR_CUDA_API_VERSION
	.align		4
        /*0000*/ 	.byte	0x04, 0x37
        /*0002*/ 	.short	(.L_58 - .L_57)
.L_57:
        /*0004*/ 	.word	0x00000082


	//----- nvinfo : EIATTR_KPARAM_INFO
	.align		4
.L_58:
        /*0008*/ 	.byte	0x04, 0x17
        /*000a*/ 	.short	(.L_60 - .L_59)
.L_59:
        /*000c*/ 	.word	0x00000000
        /*0010*/ 	.short	0x0004
        /*0012*/ 	.short	0x0020
        /*0014*/ 	.byte	0x00, 0xf0, 0x11, 0x00


	//----- nvinfo : EIATTR_KPARAM_INFO
	.align		4
.L_60:
        /*0018*/ 	.byte	0x04, 0x17
        /*001a*/ 	.short	(.L_62 - .L_61)
.L_61:
        /*001c*/ 	.word	0x00000000
        /*0020*/ 	.short	0x0003
        /*0022*/ 	.short	0x0018
        /*0024*/ 	.byte	0x00, 0xf5, 0x21, 0x00


	//----- nvinfo : EIATTR_KPARAM_INFO
	.align		4
.L_62:
        /*0028*/ 	.byte	0x04, 0x17
        /*002a*/ 	.short	(.L_64 - .L_63)
.L_63:
        /*002c*/ 	.word	0x00000000
        /*0030*/ 	.short	0x0002
        /*0032*/ 	.short	0x0010
        /*0034*/ 	.byte	0x00, 0xf5, 0x21, 0x00


	//----- nvinfo : EIATTR_KPARAM_INFO
	.align		4
.L_64:
        /*0038*/ 	.byte	0x04, 0x17
        /*003a*/ 	.short	(.L_66 - .L_65)
.L_65:
        /*003c*/ 	.word	0x00000000
        /*0040*/ 	.short	0x0001
        /*0042*/ 	.short	0x0008
        /*0044*/ 	.byte	0x00, 0xf5, 0x21, 0x00


	//----- nvinfo : EIATTR_KPARAM_INFO
	.align		4
.L_66:
        /*0048*/ 	.byte	0x04, 0x17
        /*004a*/ 	.short	(.L_68 - .L_67)
.L_67:
        /*004c*/ 	.word	0x00000000
        /*0050*/ 	.short	0x0000
        /*0052*/ 	.short	0x0000
        /*0054*/ 	.byte	0x00, 0xf5, 0x21, 0x00


	//----- nvinfo : EIATTR_SPARSE_MMA_MASK
	.align		4
.L_68:
        /*0058*/ 	.byte	0x03, 0x50
        /*005a*/ 	.short	0x0000


	//----- nvinfo : EIATTR_MAXREG_COUNT
	.align		4
        /*005c*/ 	.byte	0x03, 0x1b
        /*005e*/ 	.short	0x00ff


	//----- nvinfo : EIATTR_MERCURY_ISA_VERSION
	.align		4
        /*0060*/ 	.byte	0x03, 0x5f
        /*0062*/ 	.short	0x0101


	//----- nvinfo : EIATTR_INT_WARP_WIDE_INSTR_OFFSETS
	.align		4
        /*0064*/ 	.byte	0x04, 0x31
        /*0066*/ 	.short	(.L_70 - .L_69)


	//   ....[0]....
.L_69:
        /*0068*/ 	.word	0x000000f0


	//   ....[1]....
        /*006c*/ 	.word	0x00000130


	//   ....[2]....
        /*0070*/ 	.word	0x00000180


	//----- nvinfo : EIATTR_VRC_CTA_INIT_COUNT
	.align		4
.L_70:
        /*0074*/ 	.byte	0x02, 0x4a
	.zero		1
	.zero		1


	//----- nvinfo : EIATTR_EXIT_INSTR_OFFSETS
	.align		4
        /*0078*/ 	.byte	0x04, 0x1c
        /*007a*/ 	.short	(.L_72 - .L_71)


	//   ....[0]....
.L_71:
        /*007c*/ 	.word	0x00000070


	//   ....[1]....
        /*0080*/ 	.word	0x000001b0


	//----- nvinfo : EIATTR_CBANK_PARAM_SIZE
	.align		4
.L_72:
        /*0084*/ 	.byte	0x03, 0x19
        /*0086*/ 	.short	0x0024


	//----- nvinfo : EIATTR_PARAM_CBANK
	.align		4
        /*0088*/ 	.byte	0x04, 0x0a
        /*008a*/ 	.short	(.L_74 - .L_73)
	.align		4
.L_73:
        /*008c*/ 	.word	index@(.nv.constant0._Z12atomicContarPiS_S_S_i)
        /*0090*/ 	.short	0x0380
        /*0092*/ 	.short	0x0024


	//----- nvinfo : EIATTR_SW_WAR
	.align		4
.L_74:
        /*0094*/ 	.byte	0x04, 0x36
        /*0096*/ 	.short	(.L_76 - .L_75)
.L_75:
        /*0098*/ 	.word	0x00000008
.L_76:


//--------------------- .nv.info._Z15cudaDepredacionPiS_S_S_i --------------------------
	.section	.nv.info._Z15cudaDepredacionPiS_S_S_i,"",@"SHT_CUDA_INFO"
	.sectionflags	@""
	.align	4


	//----- nvinfo : EIATTR_CUDA_API_VERSION
	.align		4
        /*0000*/ 	.byte	0x04, 0x37
        /*0002*/ 	.short	(.L_78 - .L_77)
.L_77:
        /*0004*/ 	.word	0x00000082


	//----- nvinfo : EIATTR_KPARAM_INFO
	.align		4
.L_78:
        /*0008*/ 	.byte	0x04, 0x17
        /*000a*/ 	.short	(.L_80 - .L_79)
.L_79:
        /*000c*/ 	.word	0x00000000
        /*0010*/ 	.short	0x0004
        /*0012*/ 	.short	0x0020
        /*0014*/ 	.byte	0x00, 0xf0, 0x11, 0x00


	//----- nvinfo : EIATTR_KPARAM_INFO
	.align		4
.L_80:
        /*0018*/ 	.byte	0x04, 0x17
        /*001a*/ 	.short	(.L_82 - .L_81)
.L_81:
        /*001c*/ 	.word	0x00000000
        /*0020*/ 	.short	0x0003
        /*0022*/ 	.short	0x0018
        /*0024*/ 	.byte	0x00, 0xf5, 0x21, 0x00


	//----- nvinfo : EIATTR_KPARAM_INFO
	.align		4
.L_82:
        /*0028*/ 	.byte	0x04, 0x17
        /*002a*/ 	.short	(.L_84 - .L_83)
.L_83:
        /*002c*/ 	.word	0x00000000
        /*0030*/ 	.short	0x0002
        /*0032*/ 	.short	0x0010
        /*0034*/ 	.byte	0x00, 0xf5, 0x21, 0x00


	//----- nvinfo : EIATTR_KPARAM_INFO
	.align		4
.L_84:
        /*0038*/ 	.byte	0x04, 0x17
        /*003a*/ 	.short	(.L_86 - .L_85)
.L_85:
        /*003c*/ 	.word	0x00000000
        /*0040*/ 	.short	0x0001
        /*0042*/ 	.short	0x0008
        /*0044*/ 	.byte	0x00, 0xf5, 0x21, 0x00


	//----- nvinfo : EIATTR_KPARAM_INFO
	.align		4
.L_86:
        /*0048*/ 	.byte	0x04, 0x17
        /*004a*/ 	.short	(.L_88 - .L_87)
.L_87:
        /*004c*/ 	.word	0x00000000
        /*0050*/ 	.short	0x0000
        /*0052*/ 	.short	0x0000
        /*0054*/ 	.byte	0x00, 0xf5, 0x21, 0x00


	//----- nvinfo : EIATTR_SPARSE_MMA_MASK
	.align		4
.L_88:
        /*0058*/ 	.byte	0x03, 0x50
        /*005a*/ 	.short	0x0000


	//----- nvinfo : EIATTR_MAXREG_COUNT
	.align		4
        /*005c*/ 	.byte	0x03, 0x1b
        /*005e*/ 	.short	0x00ff


	//----- nvinfo : EIATTR_MERCURY_ISA_VERSION
	.align		4
        /*0060*/ 	.byte	0x03, 0x5f
        /*0062*/ 	.short	0x0101


	//----- nvinfo : EIATTR_VRC_CTA_INIT_COUNT
	.align		4
        /*0064*/ 	.byte	0x02, 0x4a
	.zero		1
	.zero		1


	//----- nvinfo : EIATTR_EXIT_INSTR_OFFSETS
	.align		4
        /*0068*/ 	.byte	0x04, 0x1c
        /*006a*/ 	.short	(.L_90 - .L_89)


	//   ....[0]....
.L_89:
        /*006c*/ 	.word	0x00000070


	//   ....[1]....
        /*0070*/ 	.word	0x00000270


	//----- nvinfo : EIATTR_CRS_STACK_SIZE
	.align		4
.L_90:
        /*0074*/ 	.byte	0x04, 0x1e
        /*0076*/ 	.short	(.L_92 - .L_91)
.L_91:
        /*0078*/ 	.word	0x00000000


	//----- nvinfo : EIATTR_CBANK_PARAM_SIZE
	.align		4
.L_92:
        /*007c*/ 	.byte	0x03, 0x19
        /*007e*/ 	.short	0x0024


	//----- nvinfo : EIATTR_PARAM_CBANK
	.align		4
        /*0080*/ 	.byte	0x04, 0x0a
        /*0082*/ 	.short	(.L_94 - .L_93)
	.align		4
.L_93:
        /*0084*/ 	.word	index@(.nv.constant0._Z15cudaDepredacionPiS_S_S_i)
        /*0088*/ 	.short	0x0380
        /*008a*/ 	.short	0x0024


	//----- nvinfo : EIATTR_SW_WAR
	.align		4
.L_94:
        /*008c*/ 	.byte	0x04, 0x36
        /*008e*/ 	.short	(.L_96 - .L_95)
.L_95:
        /*0090*/ 	.word	0x00000008
.L_96:


//--------------------- .nv.info._Z16cudaReproduccionPiS_S_S_iii --------------------------
	.section	.nv.info._Z16cudaReproduccionPiS_S_S_iii,"",@"SHT_CUDA_INFO"
	.sectionflags	@""
	.align	4


	//----- nvinfo : EIATTR_CUDA_API_VERSION
	.align		4
        /*0000*/ 	.byte	0x04, 0x37
        /*0002*/ 	.short	(.L_98 - .L_97)
.L_97:
        /*0004*/ 	.word	0x00000082


	//----- nvinfo : EIATTR_KPARAM_INFO
	.align		4
.L_98:
        /*0008*/ 	.byte	0x04, 0x17
        /*000a*/ 	.short	(.L_100 - .L_99)
.L_99:
        /*000c*/ 	.word	0x00000000
        /*0010*/ 	.short	0x0006
        /*0012*/ 	.short	0x0028
        /*0014*/ 	.byte	0x00, 0xf0, 0x11, 0x00


	//----- nvinfo : EIATTR_KPARAM_INFO
	.align		4
.L_100:
        /*0018*/ 	.byte	0x04, 0x17
        /*001a*/ 	.short	(.L_102 - .L_101)
.L_101:
        /*001c*/ 	.word	0x00000000
        /*0020*/ 	.short	0x0005
        /*0022*/ 	.short	0x0024
        /*0024*/ 	.byte	0x00, 0xf0, 0x11, 0x00


	//----- nvinfo : EIATTR_KPARAM_INFO
	.align		4
.L_102:
        /*0028*/ 	.byte	0x04, 0x17
        /*002a*/ 	.short	(.L_104 - .L_103)
.L_103:
        /*002c*/ 	.word	0x00000000
        /*0030*/ 	.short	0x0004
        /*0032*/ 	.short	0x0020
        /*0034*/ 	.byte	0x00, 0xf0, 0x11, 0x00


	//----- nvinfo : EIATTR_KPARAM_INFO
	.align		4
.L_104:
        /*0038*/ 	.byte	0x04, 0x17
        /*003a*/ 	.short	(.L_106 - .L_105)
.L_105:
        /*003c*/ 	.word	0x00000000
        /*0040*/ 	.short	0x0003
        /*0042*/ 	.short	0x0018
        /*0044*/ 	.byte	0x00, 0xf5, 0x21, 0x00


	//----- nvinfo : EIATTR_KPARAM_INFO
	.align		4
.L_106:
        /*0048*/ 	.byte	0x04, 0x17
        /*004a*/ 	.short	(.L_108 - .L_107)
.L_107:
        /*004c*/ 	.word	0x00000000
        /*0050*/ 	.short	0x0002
        /*0052*/ 	.short	0x0010
        /*0054*/ 	.byte	0x00, 0xf5, 0x21, 0x00


	//----- nvinfo : EIATTR_KPARAM_INFO
	.align		4
.L_108:
        /*0058*/ 	.byte	0x04, 0x17
        /*005a*/ 	.short	(.L_110 - .L_109)
.L_109:
        /*005c*/ 	.word	0x00000000
        /*0060*/ 	.short	0x0001
        /*0062*/ 	.short	0x0008
        /*0064*/ 	.byte	0x00, 0xf5, 0x21, 0x00


	//----- nvinfo : EIATTR_KPARAM_INFO
	.align		4
.L_110:
        /*0068*/ 	.byte	0x04, 0x17
        /*006a*/ 	.short	(.L_112 - .L_111)
.L_111:
        /*006c*/ 	.word	0x00000000
        /*0070*/ 	.short	0x0000
        /*0072*/ 	.short	0x0000
        /*0074*/ 	.byte	0x00, 0xf5, 0x21, 0x00


	//----- nvinfo : EIATTR_SPARSE_MMA_MASK
	.align		4
.L_112:
        /*0078*/ 	.byte	0x03, 0x50
        /*007a*/ 	.short	0x0000


	//----- nvinfo : EIATTR_MAXREG_COUNT
	.align		4
        /*007c*/ 	.byte	0x03, 0x1b
        /*007e*/ 	.short	0x00ff


	//----- nvinfo : EIATTR_MERCURY_ISA_VERSION
	.align		4
        /*0080*/ 	.byte	0x03, 0x5f
        /*0082*/ 	.short	0x0101


	//----- nvinfo : EIATTR_VRC_CTA_INIT_COUNT
	.align		4
        /*0084*/ 	.byte	0x02, 0x4a
	.zero		1
	.zero		1


	//----- nvinfo : EIATTR_EXIT_INSTR_OFFSETS
	.align		4
        /*0088*/ 	.byte	0x04, 0x1c
        /*008a*/ 	.short	(.L_114 - .L_113)


	//   ....[0]....
.L_113:
        /*008c*/ 	.word	0x00000070


	//   ....[1]....
        /*0090*/ 	.word	0x00000910


	//----- nvinfo : EIATTR_CRS_STACK_SIZE
	.align		4
.L_114:
        /*0094*/ 	.byte	0x04, 0x1e
        /*0096*/ 	.short	(.L_116 - .L_115)
.L_115:
        /*0098*/ 	.word	0x00000000


	//----- nvinfo : EIATTR_CBANK_PARAM_SIZE
	.align		4
.L_116:
        /*009c*/ 	.byte	0x03, 0x19
        /*009e*/ 	.short	0x002c


	//----- nvinfo : EIATTR_PARAM_CBANK
	.align		4
        /*00a0*/ 	.byte	0x04, 0x0a
        /*00a2*/ 	.short	(.L_118 - .L_117)
	.align		4
.L_117:
        /*00a4*/ 	.word	index@(.nv.constant0._Z16cudaReproduccionPiS_S_S_iii)
        /*00a8*/ 	.short	0x0380
        /*00aa*/ 	.short	0x002c


	//----- nvinfo : EIATTR_SW_WAR
	.align		4
.L_118:
        /*00ac*/ 	.byte	0x04, 0x36
        /*00ae*/ 	.short	(.L_120 - .L_119)
.L_119:
        /*00b0*/ 	.word	0x00000008
.L_120:


//--------------------- .nv.info._Z9cudaMoverPiS_S_S_iiiP17curandStateXORWOW --------------------------
	.section	.nv.info._Z9cudaMoverPiS_S_S_iiiP17curandStateXORWOW,"",@"SHT_CUDA_INFO"
	.sectionflags	@""
	.align	4


	//----- nvinfo : EIATTR_CUDA_API_VERSION
	.align		4
        /*0000*/ 	.byte	0x04, 0x37
        /*0002*/ 	.short	(.L_122 - .L_121)
.L_121:
        /*0004*/ 	.word	0x00000082


	//----- nvinfo : EIATTR_KPARAM_INFO
	.align		4
.L_122:
        /*0008*/ 	.byte	0x04, 0x17
        /*000a*/ 	.short	(.L_124 - .L_123)
.L_123:
        /*000c*/ 	.word	0x00000000
        /*0010*/ 	.short	0x0007
        /*0012*/ 	.short	0x0030
        /*0014*/ 	.byte	0x00, 0xf5, 0x21, 0x00


	//----- nvinfo : EIATTR_KPARAM_INFO
	.align		4
.L_124:
        /*0018*/ 	.byte	0x04, 0x17
        /*001a*/ 	.short	(.L_126 - .L_125)
.L_125:
        /*001c*/ 	.word	0x00000000
        /*0020*/ 	.short	0x0006
        /*0022*/ 	.short	0x0028
        /*0024*/ 	.byte	0x00, 0xf0, 0x11, 0x00


	//----- nvinfo : EIATTR_KPARAM_INFO
	.align		4
.L_126:
        /*0028*/ 	.byte	0x04, 0x17
        /*002a*/ 	.short	(.L_128 - .L_127)
.L_127:
        /*002c*/ 	.word	0x00000000
        /*0030*/ 	.short	0x0005
        /*0032*/ 	.short	0x0024
        /*0034*/ 	.byte	0x00, 0xf0, 0x11, 0x00


	//----- nvinfo : EIATTR_KPARAM_INFO
	.align		4
.L_128:
        /*0038*/ 	.byte	0x04, 0x17
        /*003a*/ 	.short	(.L_130 - .L_129)
.L_129:
        /*003c*/ 	.word	0x00000000
        /*0040*/ 	.short	0x0004
        /*0042*/ 	.short	0x0020
        /*0044*/ 	.byte	0x00, 0xf0, 0x11, 0x00


	//----- nvinfo : EIATTR_KPARAM_INFO
	.align		4
.L_130:
        /*0048*/ 	.byte	0x04, 0x17
        /*004a*/ 	.short	(.L_132 - .L_131)
.L_131:
        /*004c*/ 	.word	0x00000000
        /*0050*/ 	.short	0x0003
        /*0052*/ 	.short	0x0018
        /*0054*/ 	.byte	0x00, 0xf5, 0x21, 0x00


	//----- nvinfo : EIATTR_KPARAM_INFO
	.align		4
.L_132:
        /*0058*/ 	.byte	0x04, 0x17
        /*005a*/ 	.short	(.L_134 - .L_133)
.L_133:
        /*005c*/ 	.word	0x00000000
        /*0060*/ 	.short	0x0002
        /*0062*/ 	.short	0x0010
        /*0064*/ 	.byte	0x00, 0xf5, 0x21, 0x00


	//----- nvinfo : EIATTR_KPARAM_INFO
	.align		4
.L_134:
        /*0068*/ 	.byte	0x04, 0x17
        /*006a*/ 	.short	(.L_136 - .L_135)
.L_135:
        /*006c*/ 	.word	0x00000000
        /*0070*/ 	.short	0x0001
        /*0072*/ 	.short	0x0008
        /*0074*/ 	.byte	0x00, 0xf5, 0x21, 0x00


	//----- nvinfo : EIATTR_KPARAM_INFO
	.align		4
.L_136:
        /*0078*/ 	.byte	0x04, 0x17
        /*007a*/ 	.short	(.L_138 - .L_137)
.L_137:
        /*007c*/ 	.word	0x00000000
        /*0080*/ 	.short	0x0000
        /*0082*/ 	.short	0x0000
        /*0084*/ 	.byte	0x00, 0xf5, 0x21, 0x00


	//----- nvinfo : EIATTR_SPARSE_MMA_MASK
	.align		4
.L_138:
        /*0088*/ 	.byte	0x03, 0x50
        /*008a*/ 	.short	0x0000


	//----- nvinfo : EIATTR_MAXREG_COUNT
	.align		4
        /*008c*/ 	.byte	0x03, 0x1b
        /*008e*/ 	.short	0x00ff


	//----- nvinfo : EIATTR_MERCURY_ISA_VERSION
	.align		4
        /*0090*/ 	.byte	0x03, 0x5f
        /*0092*/ 	.short	0x0101


	//----- nvinfo : EIATTR_VRC_CTA_INIT_COUNT
	.align		4
        /*0094*/ 	.byte	0x02, 0x4a
	.zero		1
	.zero		1


	//----- nvinfo : EIATTR_EXIT_INSTR_OFFSETS
	.align		4
        /*0098*/ 	.byte	0x04, 0x1c
        /*009a*/ 	.short	(.L_140 - .L_139)


	//   ....[0]....
.L_139:
        /*009c*/ 	.word	0x00000070


	//   ....[1]....
        /*00a0*/ 	.word	0x00001600


	//----- nvinfo : EIATTR_INDIRECT_BRANCH_TARGETS
	.align		4
.L_140:
        /*00a4*/ 	.byte	0x04, 0x34
        /*00a6*/ 	.short	(.L_142 - .L_141)


	//   ....[0]....
.L_141:
        /*00a8*/ 	.word	.L_x_35@srel
        /*00ac*/ 	.short	0x0
        /*00ae*/ 	.short	0x0
        /*00b0*/ 	.word	0x3
        /*00b4*/ 	.word	.L_x_36@srel
        /*00b8*/ 	.word	.L_x_37@srel
        /*00bc*/ 	.word	.L_x_38@srel


	//   ....[1]....
        /*00c0*/ 	.word	.L_x_39@srel
        /*00c4*/ 	.short	0x0
        /*00c6*/ 	.short	0x0
        /*00c8*/ 	.word	0x3
        /*00cc*/ 	.word	.L_x_40@srel
        /*00d0*/ 	.word	.L_x_41@srel
        /*00d4*/ 	.word	.L_x_38@srel


	//   ....[2]....
        /*00d8*/ 	.word	.L_x_43@srel
        /*00dc*/ 	.short	0x0
        /*00de*/ 	.short	0x0
        /*00e0*/ 	.word	0x3
        /*00e4*/ 	.word	.L_x_44@srel
        /*00e8*/ 	.word	.L_x_45@srel
        /*00ec*/ 	.word	.L_x_46@srel


	//   ....[3]....
        /*00f0*/ 	.word	.L_x_47@srel
        /*00f4*/ 	.short	0x0
        /*00f6*/ 	.short	0x0
        /*00f8*/ 	.word	0x3
        /*00fc*/ 	.word	.L_x_48@srel
        /*0100*/ 	.word	.L_x_49@srel
        /*0104*/ 	.word	.L_x_46@srel


	//----- nvinfo : EIATTR_CRS_STACK_SIZE
	.align		4
.L_142:
        /*0108*/ 	.byte	0x04, 0x1e
        /*010a*/ 	.short	(.L_144 - .L_143)
.L_143:
        /*010c*/ 	.word	0x00000000


	//----- nvinfo : EIATTR_CBANK_PARAM_SIZE
	.align		4
.L_144:
        /*0110*/ 	.byte	0x03, 0x19
        /*0112*/ 	.short	0x0038


	//----- nvinfo : EIATTR_PARAM_CBANK
	.align		4
        /*0114*/ 	.byte	0x04, 0x0a
        /*0116*/ 	.short	(.L_146 - .L_145)
	.align		4
.L_145:
        /*0118*/ 	.word	index@(.nv.constant0._Z9cudaMoverPiS_S_S_iiiP17curandStateXORWOW)
        /*011c*/ 	.short	0x0380
        /*011e*/ 	.short	0x0038


	//----- nvinfo : EIATTR_SW_WAR
	.align		4
.L_146:
        /*0120*/ 	.byte	0x04, 0x36
        /*0122*/ 	.short	(.L_148 - .L_147)
.L_147:
        /*0124*/ 	.word	0x00000008
.L_148:


//--------------------- .nv.info._Z11random_initP17curandStateXORWOWi --------------------------
	.section	.nv.info._Z11random_initP17curandStateXORWOWi,"",@"SHT_CUDA_INFO"
	.sectionflags	@""
	.align	4


	//----- nvinfo : EIATTR_CUDA_API_VERSION
	.align		4
        /*0000*/ 	.byte	0x04, 0x37
        /*0002*/ 	.short	(.L_150 - .L_149)
.L_149:
        /*0004*/ 	.word	0x00000082


	//----- nvinfo : EIATTR_KPARAM_INFO
	.align		4
.L_150:
        /*0008*/ 	.byte	0x04, 0x17
        /*000a*/ 	.short	(.L_152 - .L_151)
.L_151:
        /*000c*/ 	.word	0x00000000
        /*0010*/ 	.short	0x0001
        /*0012*/ 	.short	0x0008
        /*0014*/ 	.byte	0x00, 0xf0, 0x11, 0x00


	//----- nvinfo : EIATTR_KPARAM_INFO
	.align		4
.L_152:
        /*0018*/ 	.byte	0x04, 0x17
        /*001a*/ 	.short	(.L_154 - .L_153)
.L_153:
        /*001c*/ 	.word	0x00000000
        /*0020*/ 	.short	0x0000
        /*0022*/ 	.short	0x0000
        /*0024*/ 	.byte	0x00, 0xf5, 0x21, 0x00


	//----- nvinfo : EIATTR_SPARSE_MMA_MASK
	.align		4
.L_154:
        /*0028*/ 	.byte	0x03, 0x50
        /*002a*/ 	.short	0x0000


	//----- nvinfo : EIATTR_MAXREG_COUNT
	.align		4
        /*002c*/ 	.byte	0x03, 0x1b
        /*002e*/ 	.short	0x00ff


	//----- nvinfo : EIATTR_MERCURY_ISA_VERSION
	.align		4
        /*0030*/ 	.byte	0x03, 0x5f
        /*0032*/ 	.short	0x0101


	//----- nvinfo : EIATTR_VRC_CTA_INIT_COUNT
	.align		4
        /*0034*/ 	.byte	0x02, 0x4a
	.zero		1
	.zero		1


	//----- nvinfo : EIATTR_EXIT_INSTR_OFFSETS
	.align		4
        /*0038*/ 	.byte	0x04, 0x1c
        /*003a*/ 	.short	(.L_156 - .L_155)


	//   ....[0]....
.L_155:
        /*003c*/ 	.word	0x00000070


	//   ....[1]....
        /*0040*/ 	.word	0x00000eb0


	//----- nvinfo : EIATTR_CRS_STACK_SIZE
	.align		4
.L_156:
        /*0044*/ 	.byte	0x04, 0x1e
        /*0046*/ 	.short	(.L_158 - .L_157)
.L_157:
        /*0048*/ 	.word	0x00000000


	//----- nvinfo : EIATTR_CBANK_PARAM_SIZE
	.align		4
.L_158:
        /*004c*/ 	.byte	0x03, 0x19
        /*004e*/ 	.short	0x000c


	//----- nvinfo : EIATTR_PARAM_CBANK
	.align		4
        /*0050*/ 	.byte	0x04, 0x0a
        /*0052*/ 	.short	(.L_160 - .L_159)
	.align		4
.L_159:
        /*0054*/ 	.word	index@(.nv.constant0._Z11random_initP17curandStateXORWOWi)
        /*0058*/ 	.short	0x0380
        /*005a*/ 	.short	0x000c


	//----- nvinfo : EIATTR_SW_WAR
	.align		4
.L_160:
        /*005c*/ 	.byte	0x04, 0x36
        /*005e*/ 	.short	(.L_162 - .L_161)
.L_161:
        /*0060*/ 	.word	0x00000008
.L_162:


//--------------------- .nv.callgraph             --------------------------
	.section	.nv.callgraph,"",@"SHT_CUDA_CALLGRAPH"
	.align	4
	.sectionentsize	8
	.align		4
        /*0000*/ 	.word	0x00000000
	.align		4
        /*0004*/ 	.word	0xffffffff
	.align		4
        /*0008*/ 	.word	0x00000000
	.align		4
        /*000c*/ 	.word	0xfffffffe
	.align		4
        /*0010*/ 	.word	0x00000000
	.align		4
        /*0014*/ 	.word	0xfffffffd
	.align		4
        /*0018*/ 	.word	0x00000000
	.align		4
        /*001c*/ 	.word	0xfffffffc


//--------------------- .nv.constant4             --------------------------
	.section	.nv.constant4,"a",@progbits
	.align	8
	.align		8
.nv.constant4:
        /*0000*/ 	.dword	precalc_xorwow_matrix
	.align		8
        /*0008*/ 	.dword	precalc_xorwow_offset_matrix
	.align		8
        /*0010*/ 	.dword	mrg32k3aM1
	.align		8
        /*0018*/ 	.dword	mrg32k3aM2
	.align		8
        /*0020*/ 	.dword	mrg32k3aM1SubSeq
	.align		8
        /*0028*/ 	.dword	mrg32k3aM2SubSeq
	.align		8
        /*0030*/ 	.dword	mrg32k3aM1Seq
	.align		8
        /*0038*/ 	.dword	mrg32k3aM2Seq


//--------------------- .nv.constant3             --------------------------
	.section	.nv.constant3,"a",@progbits
	.align	8
.nv.constant3:
	.type		__cr_lgamma_table,@object
	.size		__cr_lgamma_table,(.L_8 - __cr_lgamma_table)
__cr_lgamma_table:
        /*0000*/ 	.byte	0x00, 0x00, 0x00, 0x00, 0x00, 0x00, 0x00, 0x00, 0x00, 0x00, 0x00, 0x00, 0x00, 0x00, 0x00, 0x00
        /*0010*/ 	.byte	0xef, 0x39, 0xfa, 0xfe, 0x42, 0x2e, 0xe6, 0x3f, 0x02, 0x20, 0x2a, 0xfa, 0x0b, 0xab, 0xfc, 0x3f
        /*0020*/ 	.byte	0xf9, 0x2c, 0x92, 0x7c, 0xa7, 0x6c, 0x09, 0x40, 0xc9, 0x79, 0x44, 0x3c, 0x64, 0x26, 0x13, 0x40
        /*0030*/ 	.byte	0xca, 0x01, 0xcf, 0x3a, 0x27, 0x51, 0x1a, 0x40, 0x30, 0xcc, 0x2d, 0xf3, 0xe1, 0x0c, 0x21, 0x40
        /*0040*/ 	.byte	0x0d, 0xb7, 0xfc, 0x82, 0x8e, 0x35, 0x25, 0x40
.L_8:


//--------------------- .nv.constant2._Z9cudaMoverPiS_S_S_iiiP17curandStateXORWOW --------------------------
	.section	.nv.constant2._Z9cudaMoverPiS_S_S_iiiP17curandStateXORWOW,"a",@progbits
	.sectionflags	@""
	.align	4
.nv.constant2._Z9cudaMoverPiS_S_S_iiiP17curandStateXORWOW:
        /*0000*/ 	.byte	0xf0, 0x06, 0x00, 0x00, 0x10, 0x05, 0x00, 0x00, 0xa0, 0x0b, 0x00, 0x00, 0x70, 0x0a, 0x00, 0x00
        /*0010*/ 	.byte	0x80, 0x08, 0x00, 0x00, 0xa0, 0x0b, 0x00, 0x00, 0xb0, 0x10, 0x00, 0x00, 0xb0, 0x0e, 0x00, 0x00
        /*0020*/ 	.byte	0x70, 0x15, 0x00, 0x00, 0x40, 0x14, 0x00, 0x00, 0x40, 0x12, 0x00, 0x00, 0x70, 0x15, 0x00, 0x00


//--------------------- .text._Z12sharedContarPii --------------------------
	.section	.text._Z12sharedContarPii,"ax",@progbits
	.align	128
        .global         _Z12sharedContarPii
        .type           _Z12sharedContarPii,@function
        .size           _Z12sharedContarPii,(.L_x_51 - _Z12sharedContarPii)
        .other          _Z12sharedContarPii,@"STO_CUDA_ENTRY STV_DEFAULT"
_Z12sharedContarPii:
.text._Z12sharedContarPii:
[----:B------:R-:W-:Y:S01]  /*0000*/  LDC R1, c[0x0][0x37c] ;  /* 0x0000df00ff017b82 */ /* 0x000fe20000000800 */
[----:B------:R-:W0:Y:S07]  /*0010*/  S2R R6, SR_TID.X ;  /* 0x0000000000067919 */ /* 0x000e2e0000002100 */
[----:B------:R-:W1:Y:S01]  /*0020*/  S2UR UR5, SR_CgaCtaId ;  /* 0x00000000000579c3 */ /* 0x000e620000008800 */
[----:B------:R-:W2:Y:S01]  /*0030*/  LDCU UR6, c[0x0][0x360] ;  /* 0x00006c00ff0677ac */ /* 0x000ea20008000800 */
[----:B------:R-:W3:Y:S01]  /*0040*/  S2R R7, SR_CTAID.X ;  /* 0x0000000000077919 */ /* 0x000ee20000002500 */
[----:B------:R-:W4:Y:S01]  /*0050*/  LDCU UR7, c[0x0][0x388] ;  /* 0x00007100ff0777ac */ /* 0x000f220008000800 */
[----:B------:R-:W-:Y:S01]  /*0060*/  UMOV UR4, 0x400 ;  /* 0x0000040000047882 */ /* 0x000fe20000000000 */
[----:B--2---:R-:W-:Y:S01]  /*0070*/  IMAD.U32 R4, RZ, RZ, UR6 ;  /* 0x00000006ff047e24 */ /* 0x004fe2000f8e00ff */
[----:B-1----:R-:W-:-:S06]  /*0080*/  ULEA UR4, UR5, UR4, 0x18 ;  /* 0x0000000405047291 */ /* 0x002fcc000f8ec0ff */
[----:B0-----:R-:W-:Y:S01]  /*0090*/  LEA R0, R6, UR4, 0x2 ;  /* 0x0000000406007c11 */ /* 0x001fe2000f8e10ff */
[----:B---3--:R-:W-:-:S04]  /*00a0*/  IMAD R5, R7, UR6, R6 ;  /* 0x0000000607057c24 */ /* 0x008fc8000f8e0206 */
[----:B------:R0:W-:Y:S01]  /*00b0*/  STS [R0], RZ ;  /* 0x000000ff00007388 */ /* 0x0001e20000000800 */
[----:B----4-:R-:W-:-:S13]  /*00c0*/  ISETP.GE.AND P0, PT, R5, UR7, PT ;  /* 0x0000000705007c0c */ /* 0x010fda000bf06270 */
[----:B0-----:R-:W-:Y:S05]  /*00d0*/  @P0 EXIT ;  /* 0x000000000000094d */ /* 0x001fea0003800000 */
[----:B------:R-:W0:Y:S01]  /*00e0*/  LDC.64 R2, c[0x0][0x380] ;  /* 0x0000e000ff027b82 */ /* 0x000e220000000a00 */
[----:B------:R-:W1:Y:S01]  /*00f0*/  LDCU.64 UR6, c[0x0][0x358] ;  /* 0x00006b00ff0677ac */ /* 0x000e620008000a00 */
[----:B0-----:R-:W-:-:S06]  /*0100*/  IMAD.WIDE R2, R5, 0x4, R2 ;  /* 0x0000000405027825 */ /* 0x001fcc00078e0202 */
[----:B-1----:R-:W2:Y:S01]  /*0110*/  LDG.E R3, desc[UR6][R2.64] ;  /* 0x0000000602037981 */ /* 0x002ea2000c1e1900 */
[----:B------:R-:W-:Y:S02]  /*0120*/  ISETP.GE.U32.AND P1, PT, R4, 0x2, PT ;  /* 0x000000020400780c */ /* 0x000fe40003f26070 */
[----:B------:R-:W-:Y:S01]  /*0130*/  ISETP.NE.AND P0, PT, R6, RZ, PT ;  /* 0x000000ff0600720c */ /* 0x000fe20003f05270 */
[----:B--2---:R0:W-:Y:S01]  /*0140*/  STS [R0], R3 ;  /* 0x0000000300007388 */ /* 0x0041e20000000800 */
[----:B------:R-:W-:Y:S09]  /*0150*/  BAR.SYNC.DEFER_BLOCKING 0x0 ;  /* 0x0000000000007b1d */ /* 0x000ff20000010000 */
[----:B------:R-:W-:Y:S05]  /*0160*/  @!P1 BRA `(.L_x_0) ;  /* 0x00000000002c9947 */ /* 0x000fea0003800000 */
.L_x_1:
[----:B------:R-:W-:-:S04]  /*0170*/  SHF.R.U32.HI R5, RZ, 0x1, R4 ;  /* 0x00000001ff057819 */ /* 0x000fc80000011604 */
[----:B------:R-:W-:-:S13]  /*0180*/  ISETP.GE.U32.AND P1, PT, R6, R5, PT ;  /* 0x000000050600720c */ /* 0x000fda0003f26070 */
[----:B------:R-:W-:Y:S01]  /*0190*/  @!P1 IMAD R2, R5, 0x4, R0 ;  /* 0x0000000405029824 */ /* 0x000fe200078e0200 */
[----:B0-----:R-:W-:Y:S05]  /*01a0*/  @!P1 LDS R3, [R0] ;  /* 0x0000000000039984 */ /* 0x001fea0000000800 */
[----:B------:R-:W0:Y:S02]  /*01b0*/  @!P1 LDS R2, [R2] ;  /* 0x0000000002029984 */ /* 0x000e240000000800 */
[----:B0-----:R-:W-:-:S05]  /*01c0*/  @!P1 IMAD.IADD R3, R2, 0x1, R3 ;  /* 0x0000000102039824 */ /* 0x001fca00078e0203 */
[----:B------:R1:W-:Y:S01]  /*01d0*/  @!P1 STS [R0], R3 ;  /* 0x0000000300009388 */ /* 0x0003e20000000800 */
[----:B------:R-:W-:Y:S01]  /*01e0*/  BAR.SYNC.DEFER_BLOCKING 0x0 ;  /* 0x0000000000007b1d */ /* 0x000fe20000010000 */
[----:B------:R-:W-:Y:S01]  /*01f0*/  ISETP.GT.U32.AND P1, PT, R4, 0x3, PT ;  /* 0x000000030400780c */ /* 0x000fe20003f24070 */
[----:B------:R-:W-:-:S12]  /*0200*/  IMAD.MOV.U32 R4, RZ, RZ, R5 ;  /* 0x000000ffff047224 */ /* 0x000fd800078e0005 */
[----:B-1----:R-:W-:Y:S05]  /*0210*/  @P1 BRA `(.L_x_1) ;  /* 0xfffffffc00d41947 */ /* 0x002fea000383ffff */
.L_x_0:
[----:B------:R-:W-:Y:S05]  /*0220*/  @P0 EXIT ;  /* 0x000000000000094d */ /* 0x000fea0003800000 */
[----:B------:R-:W1:Y:S01]  /*0230*/  S2UR UR5, SR_CgaCtaId ;  /* 0x00000000000579c3 */ /* 0x000e620000008800 */
[----:B------:R-:W-:-:S07]  /*0240*/  UMOV UR4, 0x400 ;  /* 0x0000040000047882 */ /* 0x000fce0000000000 */
[----:B0-----:R-:W0:Y:S01]  /*0250*/  LDC.64 R2, c[0x0][0x380] ;  /* 0x0000e000ff027b82 */ /* 0x001e220000000a00 */
[----:B-1----:R-:W-:Y:S01]  /*0260*/  ULEA UR4, UR5, UR4, 0x18 ;  /* 0x0000000405047291 */ /* 0x002fe2000f8ec0ff */
[----:B0-----:R-:W-:-:S08]  /*0270*/  IMAD.WIDE.U32 R2, R7, 0x4, R2 ;  /* 0x0000000407027825 */ /* 0x001fd000078e0002 */
[----:B------:R-:W0:Y:S04]  /*0280*/  LDS R5, [UR4] ;  /* 0x00000004ff057984 */ /* 0x000e280008000800 */
[----:B0-----:R-:W-:Y:S01]  /*0290*/  STG.E desc[UR6][R2.64], R5 ;  /* 0x0000000502007986 */ /* 0x001fe2000c101906 */
[----:B------:R-:W-:Y:S05]  /*02a0*/  EXIT ;  /* 0x000000000000794d */ /* 0x000fea0003800000 */
.L_x_2:
[----:B------:R-:W-:-:S00]  /*02b0*/  BRA `(.L_x_2) ;  /* 0xfffffffc00fc7947 */ /* 0x000fc0000383ffff */
[----:B------:R-:W-:-:S00]  /*02c0*/  NOP ;  /* 0x0000000000007918 */ /* 0x000fc00000000000 */
        /* <DEDUP_REMOVED lines=11> */
.L_x_51:


//--------------------- .text._Z12atomicContarPiS_S_S_i --------------------------
	.section	.text._Z12atomicContarPiS_S_S_i,"ax",@progbits
	.align	128
        .global         _Z12atomicContarPiS_S_S_i
        .type           _Z12atomicContarPiS_S_S_i,@function
        .size           _Z12atomicContarPiS_S_S_i,(.L_x_52 - _Z12atomicContarPiS_S_S_i)
        .other          _Z12atomicContarPiS_S_S_i,@"STO_CUDA_ENTRY STV_DEFAULT"
_Z12atomicContarPiS_S_S_i:
.text._Z12atomicContarPiS_S_S_i:
[----:B------:R-:W-:Y:S01]  /*0000*/  LDC R1, c[0x0][0x37c] ;  /* 0x0000df00ff017b82 */ /* 0x000fe20000000800 */
[----:B------:R-:W0:Y:S01]  /*0010*/  S2R R9, SR_TID.X ;  /* 0x0000000000097919 */ /* 0x000e220000002100 */
[----:B------:R-:W0:Y:S01]  /*0020*/  LDCU UR4, c[0x0][0x360] ;  /* 0x00006c00ff0477ac */ /* 0x000e220008000800 */
[----:B------:R-:W0:Y:S01]  /*0030*/  S2R R0, SR_CTAID.X ;  /* 0x0000000000007919 */ /* 0x000e220000002500 */
[----:B------:R-:W1:Y:S01]  /*0040*/  LDCU UR5, c[0x0][0x3a0] ;  /* 0x00007400ff0577ac */ /* 0x000e620008000800 */
[----:B0-----:R-:W-:-:S05]  /*0050*/  IMAD R9, R0, UR4, R9 ;  /* 0x0000000400097c24 */ /* 0x001fca000f8e0209 */
[----:B-1----:R-:W-:-:S13]  /*0060*/  ISETP.GE.AND P0, PT, R9, UR5, PT ;  /* 0x0000000509007c0c */ /* 0x002fda000bf06270 */
[----:B------:R-:W-:Y:S05]  /*0070*/  @P0 EXIT ;  /* 0x000000000000094d */ /* 0x000fea0003800000 */
[----:B------:R-:W0:Y:S01]  /*0080*/  LDC.64 R2, c[0x0][0x380] ;  /* 0x0000e000ff027b82 */ /* 0x000e220000000a00 */
[----:B------:R-:W1:Y:S01]  /*0090*/  LDCU.64 UR6, c[0x0][0x358] ;  /* 0x00006b00ff0677ac */ /* 0x000e620008000a00 */
[----:B------:R-:W2:Y:S06]  /*00a0*/  S2R R0, SR_LANEID ;  /* 0x0000000000007919 */ /* 0x000eac0000000000 */
[----:B------:R-:W3:Y:S01]  /*00b0*/  LDC.64 R6, c[0x0][0x388] ;  /* 0x0000e200ff067b82 */ /* 0x000ee20000000a00 */
[----:B0-----:R-:W-:-:S06]  /*00c0*/  IMAD.WIDE R2, R9, 0x4, R2 ;  /* 0x0000000409027825 */ /* 0x001fcc00078e0202 */
[----:B-1----:R-:W4:Y:S01]  /*00d0*/  LDG.E R2, desc[UR6][R2.64] ;  /* 0x0000000602027981 */ /* 0x002f22000c1e1900 */
[----:B------:R-:W0:Y:S01]  /*00e0*/  LDC.64 R4, c[0x0][0x390] ;  /* 0x0000e400ff047b82 */ /* 0x000e220000000a00 */
[----:B------:R-:W-:Y:S01]  /*00f0*/  VOTEU.ANY UR4, UPT, PT ;  /* 0x0000000000047886 */ /* 0x000fe200038e0100 */
[----:B---3--:R-:W-:Y:S01]  /*0100*/  IMAD.WIDE R6, R9, 0x4, R6 ;  /* 0x0000000409067825 */ /* 0x008fe200078e0206 */
[----:B------:R-:W-:-:S06]  /*0110*/  UFLO.U32 UR4, UR4 ;  /* 0x00000004000472bd */ /* 0x000fcc00080e0000 */
[----:B--2---:R-:W-:Y:S01]  /*0120*/  ISETP.EQ.U32.AND P0, PT, R0, UR4, PT ;  /* 0x0000000400007c0c */ /* 0x004fe2000bf02070 */
[----:B----4-:R-:W1:Y:S02]  /*0130*/  REDUX.SUM UR5, R2 ;  /* 0x00000000020573c4 */ /* 0x010e64000000c000 */
[----:B-1----:R-:W-:-:S10]  /*0140*/  MOV R11, UR5 ;  /* 0x00000005000b7c02 */ /* 0x002fd40008000f00 */
[----:B0-----:R-:W-:Y:S04]  /*0150*/  @P0 REDG.E.ADD.STRONG.GPU desc[UR6][R4.64], R11 ;  /* 0x0000000b0400098e */ /* 0x001fe8000c12e106 */
[----:B------:R-:W2:Y:S01]  /*0160*/  LDG.E R6, desc[UR6][R6.64] ;  /* 0x0000000606067981 */ /* 0x000ea2000c1e1900 */
[----:B------:R-:W0:Y:S08]  /*0170*/  LDC.64 R2, c[0x0][0x398] ;  /* 0x0000e600ff027b82 */ /* 0x000e300000000a00 */
[----:B--2---:R-:W1:Y:S02]  /*0180*/  REDUX.SUM UR4, R6 ;  /* 0x00000000060473c4 */ /* 0x004e64000000c000 */
[----:B-1----:R-:W-:-:S05]  /*0190*/  MOV R9, UR4 ;  /* 0x0000000400097c02 */ /* 0x002fca0008000f00 */
[----:B0-----:R-:W-:Y:S01]  /*01a0*/  @P0 REDG.E.ADD.STRONG.GPU desc[UR6][R2.64], R9 ;  /* 0x000000090200098e */ /* 0x001fe2000c12e106 */
[----:B------:R-:W-:Y:S05]  /*01b0*/  EXIT ;  /* 0x000000000000794d */ /* 0x000fea0003800000 */
.L_x_3:
        /* <DEDUP_REMOVED lines=12> */
.L_x_52:


//--------------------- .text._Z15cudaDepredacionPiS_S_S_i --------------------------
	.section	.text._Z15cudaDepredacionPiS_S_S_i,"ax",@progbits
	.align	128
        .global         _Z15cudaDepredacionPiS_S_S_i
        .type           _Z15cudaDepredacionPiS_S_S_i,@function
        .size           _Z15cudaDepredacionPiS_S_S_i,(.L_x_53 - _Z15cudaDepredacionPiS_S_S_i)
        .other          _Z15cudaDepredacionPiS_S_S_i,@"STO_CUDA_ENTRY STV_DEFAULT"
_Z15cudaDepredacionPiS_S_S_i:
.text._Z15cudaDepredacionPiS_S_S_i:
        /* <DEDUP_REMOVED lines=9> */
[----:B------:R-:W1:Y:S07]  /*0090*/  LDCU.64 UR4, c[0x0][0x358] ;  /* 0x00006b00ff0477ac */ /* 0x000e6e0008000a00 */
[----:B------:R-:W2:Y:S01]  /*00a0*/  LDC.64 R4, c[0x0][0x388] ;  /* 0x0000e200ff047b82 */ /* 0x000ea20000000a00 */
[----:B0-----:R-:W-:-:S05]  /*00b0*/  IMAD.WIDE R2, R9, 0x4, R2 ;  /* 0x0000000409027825 */ /* 0x001fca00078e0202 */
[----:B-1----:R-:W3:Y:S01]  /*00c0*/  LDG.E R0, desc[UR4][R2.64] ;  /* 0x0000000402007981 */ /* 0x002ee2000c1e1900 */
[----:B------:R-:W-:Y:S04]  /*00d0*/  BSSY.RECONVERGENT B0, `(.L_x_4) ;  /* 0x0000012000007945 */ /* 0x000fe80003800200 */
[----:B------:R-:W-:Y:S01]  /*00e0*/  BSSY.RELIABLE B1, `(.L_x_5) ;  /* 0x000000d000017945 */ /* 0x000fe20003800100 */
[----:B--2---:R-:W-:Y:S01]  /*00f0*/  IMAD.WIDE R4, R9, 0x4, R4 ;  /* 0x0000000409047825 */ /* 0x004fe200078e0204 */
[----:B---3--:R-:W-:-:S13]  /*0100*/  ISETP.NE.AND P0, PT, R0, 0x1, PT ;  /* 0x000000010000780c */ /* 0x008fda0003f05270 */
[----:B------:R-:W-:Y:S05]  /*0110*/  @!P0 BRA `(.L_x_6) ;  /* 0x0000000000088947 */ /* 0x000fea0003800000 */
[----:B------:R0:W5:Y:S01]  /*0120*/  LDG.E R11, desc[UR4][R4.64] ;  /* 0x00000004040b7981 */ /* 0x000162000c1e1900 */
[----:B------:R-:W-:Y:S05]  /*0130*/  BRA `(.L_x_7) ;  /* 0x00000000001c7947 */ /* 0x000fea0003800000 */
.L_x_6:
[----:B------:R-:W2:Y:S02]  /*0140*/  LDG.E R11, desc[UR4][R4.64] ;  /* 0x00000004040b7981 */ /* 0x000ea4000c1e1900 */
[----:B--2---:R-:W-:-:S13]  /*0150*/  ISETP.NE.AND P0, PT, R11, 0x1, PT ;  /* 0x000000010b00780c */ /* 0x004fda0003f05270 */
[----:B------:R-:W0:Y:S01]  /*0160*/  @!P0 LDC.64 R6, c[0x0][0x398] ;  /* 0x0000e600ff068b82 */ /* 0x000e220000000a00 */
[----:B------:R-:W-:Y:S05]  /*0170*/  @!P0 BREAK.RELIABLE B1 ;  /* 0x0000000000018942 */ /* 0x000fea0003800100 */
[----:B0-----:R-:W-:-:S05]  /*0180*/  @!P0 IMAD.WIDE R6, R9, 0x4, R6 ;  /* 0x0000000409068825 */ /* 0x001fca00078e0206 */
[----:B------:R1:W-:Y:S01]  /*0190*/  @!P0 STG.E desc[UR4][R6.64], RZ ;  /* 0x000000ff06008986 */ /* 0x0003e2000c101904 */
[----:B------:R-:W-:Y:S05]  /*01a0*/  @!P0 BRA `(.L_x_8) ;  /* 0x0000000000108947 */ /* 0x000fea0003800000 */
.L_x_7:
[----:B------:R-:W-:Y:S05]  /*01b0*/  BSYNC.RELIABLE B1 ;  /* 0x0000000000017941 */ /* 0x000fea0003800100 */
.L_x_5:
[----:B-1----:R-:W1:Y:S02]  /*01c0*/  LDC.64 R6, c[0x0][0x398] ;  /* 0x0000e600ff067b82 */ /* 0x002e640000000a00 */
[----:B-1----:R-:W-:-:S05]  /*01d0*/  IMAD.WIDE R6, R9, 0x4, R6 ;  /* 0x0000000409067825 */ /* 0x002fca00078e0206 */
[----:B-----5:R2:W-:Y:S02]  /*01e0*/  STG.E desc[UR4][R6.64], R11 ;  /* 0x0000000b06007986 */ /* 0x0205e4000c101904 */
.L_x_8:
[----:B------:R-:W-:Y:S05]  /*01f0*/  BSYNC.RECONVERGENT B0 ;  /* 0x0000000000007941 */ /* 0x000fea0003800200 */
.L_x_4:
[----:B------:R-:W-:Y:S05]  /*0200*/  WARPSYNC.ALL ;  /* 0x0000000000007948 */ /* 0x000fea0003800000 */
[----:B--2---:R-:W2:Y:S01]  /*0210*/  LDG.E R11, desc[UR4][R2.64] ;  /* 0x00000004020b7981 */ /* 0x004ea2000c1e1900 */
[----:B-1----:R-:W1:Y:S02]  /*0220*/  LDC.64 R6, c[0x0][0x390] ;  /* 0x0000e400ff067b82 */ /* 0x002e640000000a00 */
[----:B-1----:R-:W-:-:S05]  /*0230*/  IMAD.WIDE R6, R9, 0x4, R6 ;  /* 0x0000000409067825 */ /* 0x002fca00078e0206 */
[----:B--2---:R-:W-:Y:S04]  /*0240*/  STG.E desc[UR4][R6.64], R11 ;  /* 0x0000000b06007986 */ /* 0x004fe8000c101904 */
[----:B------:R-:W-:Y:S04]  /*0250*/  STG.E desc[UR4][R2.64], RZ ;  /* 0x000000ff02007986 */ /* 0x000fe8000c101904 */
[----:B------:R-:W-:Y:S01]  /*0260*/  STG.E desc[UR4][R4.64], RZ ;  /* 0x000000ff04007986 */ /* 0x000fe2000c101904 */
[----:B------:R-:W-:Y:S05]  /*0270*/  EXIT ;  /* 0x000000000000794d */ /* 0x000fea0003800000 */
.L_x_9:
        /* <DEDUP_REMOVED lines=16> */
.L_x_53:


//--------------------- .text._Z16cudaReproduccionPiS_S_S_iii --------------------------
	.section	.text._Z16cudaReproduccionPiS_S_S_iii,"ax",@progbits
	.align	128
        .global         _Z16cudaReproduccionPiS_S_S_iii
        .type           _Z16cudaReproduccionPiS_S_S_iii,@function
        .size           _Z16cudaReproduccionPiS_S_S_iii,(.L_x_54 - _Z16cudaReproduccionPiS_S_S_iii)
        .other          _Z16cudaReproduccionPiS_S_S_iii,@"STO_CUDA_ENTRY STV_DEFAULT"
_Z16cudaReproduccionPiS_S_S_iii:
.text._Z16cudaReproduccionPiS_S_S_iii:
        /* <DEDUP_REMOVED lines=10> */
[----:B------:R-:W2:Y:S01]  /*00a0*/  LDC R7, c[0x0][0x3a4] ;  /* 0x0000e900ff077b82 */ /* 0x000ea20000000800 */
[----:B0-----:R-:W-:-:S05]  /*00b0*/  IMAD.WIDE R2, R0, 0x4, R2 ;  /* 0x0000000400027825 */ /* 0x001fca00078e0202 */
[----:B-1----:R-:W3:Y:S01]  /*00c0*/  LDG.E R12, desc[UR4][R2.64] ;  /* 0x00000004020c7981 */ /* 0x002ee2000c1e1900 */
[----:B------:R-:W-:Y:S01]  /*00d0*/  IABS R10, R0 ;  /* 0x00000000000a7213 */ /* 0x000fe20000000000 */
[----:B------:R-:W-:Y:S01]  /*00e0*/  BSSY.RECONVERGENT B0, `(.L_x_10) ;  /* 0x0000044000007945 */ /* 0x000fe20003800200 */
[----:B--2---:R-:W-:-:S04]  /*00f0*/  IABS R9, R7 ;  /* 0x0000000700097213 */ /* 0x004fc80000000000 */
[----:B------:R-:W0:Y:S08]  /*0100*/  I2F.RP R6, R9 ;  /* 0x0000000900067306 */ /* 0x000e300000209400 */
[----:B0-----:R-:W0:Y:S02]  /*0110*/  MUFU.RCP R6, R6 ;  /* 0x0000000600067308 */ /* 0x001e240000001000 */
[----:B0-----:R-:W-:-:S06]  /*0120*/  VIADD R4, R6, 0xffffffe ;  /* 0x0ffffffe06047836 */ /* 0x001fcc0000000000 */
[----:B------:R0:W1:Y:S02]  /*0130*/  F2I.FTZ.U32.TRUNC.NTZ R5, R4 ;  /* 0x0000000400057305 */ /* 0x000064000021f000 */
[----:B0-----:R-:W-:Y:S02]  /*0140*/  HFMA2 R4, -RZ, RZ, 0, 0 ;  /* 0x00000000ff047431 */ /* 0x001fe400000001ff */
[----:B-1----:R-:W-:-:S04]  /*0150*/  IMAD.MOV R8, RZ, RZ, -R5 ;  /* 0x000000ffff087224 */ /* 0x002fc800078e0a05 */
[----:B------:R-:W-:-:S04]  /*0160*/  IMAD R11, R8, R9, RZ ;  /* 0x00000009080b7224 */ /* 0x000fc800078e02ff */
[----:B------:R-:W-:Y:S01]  /*0170*/  IMAD.HI.U32 R5, R5, R11, R4 ;  /* 0x0000000b05057227 */ /* 0x000fe200078e0004 */
[-C--:B------:R-:W-:Y:S02]  /*0180*/  LOP3.LUT R4, R0, R7.reuse, RZ, 0x3c, !PT ;  /* 0x0000000700047212 */ /* 0x080fe400078e3cff */
[----:B------:R-:W-:Y:S02]  /*0190*/  LOP3.LUT R11, RZ, R7, RZ, 0x33, !PT ;  /* 0x00000007ff0b7212 */ /* 0x000fe400078e33ff */
[----:B------:R-:W-:Y:S01]  /*01a0*/  ISETP.GE.AND P2, PT, R4, RZ, PT ;  /* 0x000000ff0400720c */ /* 0x000fe20003f46270 */
[----:B------:R-:W-:-:S04]  /*01b0*/  IMAD.HI.U32 R8, R5, R10, RZ ;  /* 0x0000000a05087227 */ /* 0x000fc800078e00ff */
[----:B------:R-:W-:-:S04]  /*01c0*/  IMAD.MOV R6, RZ, RZ, -R8 ;  /* 0x000000ffff067224 */ /* 0x000fc800078e0a08 */
[----:B------:R-:W-:-:S05]  /*01d0*/  IMAD R6, R9, R6, R10 ;  /* 0x0000000609067224 */ /* 0x000fca00078e020a */
[----:B------:R-:W-:-:S13]  /*01e0*/  ISETP.GT.U32.AND P1, PT, R9, R6, PT ;  /* 0x000000060900720c */ /* 0x000fda0003f24070 */
[----:B------:R-:W-:Y:S01]  /*01f0*/  @!P1 IMAD.IADD R6, R6, 0x1, -R9 ;  /* 0x0000000106069824 */ /* 0x000fe200078e0a09 */
[----:B------:R-:W-:-:S04]  /*0200*/  @!P1 IADD3 R8, PT, PT, R8, 0x1, RZ ;  /* 0x0000000108089810 */ /* 0x000fc80007ffe0ff */
[----:B------:R-:W-:-:S13]  /*0210*/  ISETP.GE.U32.AND P0, PT, R6, R9, PT ;  /* 0x000000090600720c */ /* 0x000fda0003f06070 */
[----:B------:R-:W-:Y:S01]  /*0220*/  @P0 VIADD R8, R8, 0x1 ;  /* 0x0000000108080836 */ /* 0x000fe20000000000 */
[----:B------:R-:W-:-:S03]  /*0230*/  ISETP.NE.AND P0, PT, R7, RZ, PT ;  /* 0x000000ff0700720c */ /* 0x000fc60003f05270 */
[----:B------:R-:W-:-:S05]  /*0240*/  @!P2 IMAD.MOV R8, RZ, RZ, -R8 ;  /* 0x000000ffff08a224 */ /* 0x000fca00078e0a08 */
[----:B------:R-:W-:-:S04]  /*0250*/  SEL R8, R11, R8, !P0 ;  /* 0x000000080b087207 */ /* 0x000fc80004000000 */
[----:B------:R-:W-:-:S05]  /*0260*/  IADD3 R6, PT, PT, -R8, RZ, RZ ;  /* 0x000000ff08067210 */ /* 0x000fca0007ffe1ff */
[----:B------:R-:W-:Y:S01]  /*0270*/  IMAD R6, R7, R6, R0 ;  /* 0x0000000607067224 */ /* 0x000fe200078e0200 */
[----:B---3--:R-:W-:-:S13]  /*0280*/  ISETP.GE.AND P1, PT, R12, 0x2, PT ;  /* 0x000000020c00780c */ /* 0x008fda0003f26270 */
[----:B------:R-:W-:Y:S05]  /*0290*/  @!P1 BRA `(.L_x_11) ;  /* 0x00000000008c9947 */ /* 0x000fea0003800000 */
[C---:B------:R-:W-:Y:S01]  /*02a0*/  IADD3 R13, PT, PT, R6.reuse, -0x1, R7 ;  /* 0xffffffff060d7810 */ /* 0x040fe20007ffe007 */
[----:B------:R-:W-:Y:S02]  /*02b0*/  VIADD R14, R6, 0x1 ;  /* 0x00000001060e7836 */ /* 0x000fe40000000000 */
[----:B------:R-:W-:Y:S01]  /*02c0*/  IMAD.MOV.U32 R15, RZ, RZ, 0x1 ;  /* 0x00000001ff0f7424 */ /* 0x000fe200078e00ff */
[----:B------:R-:W-:Y:S02]  /*02d0*/  IABS R10, R13 ;  /* 0x0000000d000a7213 */ /* 0x000fe40000000000 */
[----:B------:R-:W-:Y:S02]  /*02e0*/  IABS R12, R14 ;  /* 0x0000000e000c7213 */ /* 0x000fe40000000000 */
[----:B------:R-:W-:Y:S01]  /*02f0*/  ISETP.GE.AND P4, PT, R14, RZ, PT ;  /* 0x000000ff0e00720c */ /* 0x000fe20003f86270 */
[----:B------:R-:W-:-:S04]  /*0300*/  IMAD.HI.U32 R4, R5, R10, RZ ;  /* 0x0000000a05047227 */ /* 0x000fc800078e00ff */
[----:B------:R-:W-:-:S04]  /*0310*/  IMAD.HI.U32 R5, R5, R12, RZ ;  /* 0x0000000c05057227 */ /* 0x000fc800078e00ff */
[----:B------:R-:W-:Y:S01]  /*0320*/  IMAD.MOV R4, RZ, RZ, -R4 ;  /* 0x000000ffff047224 */ /* 0x000fe200078e0a04 */
[----:B------:R-:W-:-:S03]  /*0330*/  IADD3 R5, PT, PT, -R5, RZ, RZ ;  /* 0x000000ff05057210 */ /* 0x000fc60007ffe1ff */
[C---:B------:R-:W-:Y:S02]  /*0340*/  IMAD R10, R9.reuse, R4, R10 ;  /* 0x00000004090a7224 */ /* 0x040fe400078e020a */
[C---:B------:R-:W-:Y:S02]  /*0350*/  IMAD R12, R9.reuse, R5, R12 ;  /* 0x00000005090c7224 */ /* 0x040fe400078e020c */
[----:B------:R-:W0:Y:S01]  /*0360*/  LDC.64 R4, c[0x0][0x390] ;  /* 0x0000e400ff047b82 */ /* 0x000e220000000a00 */
[C---:B------:R-:W-:Y:S02]  /*0370*/  ISETP.GT.U32.AND P1, PT, R9.reuse, R10, PT ;  /* 0x0000000a0900720c */ /* 0x040fe40003f24070 */
[----:B------:R-:W-:-:S11]  /*0380*/  ISETP.GT.U32.AND P2, PT, R9, R12, PT ;  /* 0x0000000c0900720c */ /* 0x000fd60003f44070 */
[--C-:B------:R-:W-:Y:S02]  /*0390*/  @!P1 IMAD.IADD R10, R10, 0x1, -R9.reuse ;  /* 0x000000010a0a9824 */ /* 0x100fe400078e0a09 */
[----:B------:R-:W-:Y:S01]  /*03a0*/  @!P2 IMAD.IADD R12, R12, 0x1, -R9 ;  /* 0x000000010c0ca824 */ /* 0x000fe200078e0a09 */
[----:B------:R-:W-:Y:S02]  /*03b0*/  ISETP.GE.AND P2, PT, R13, RZ, PT ;  /* 0x000000ff0d00720c */ /* 0x000fe40003f46270 */
[C---:B------:R-:W-:Y:S02]  /*03c0*/  ISETP.GT.U32.AND P1, PT, R9.reuse, R10, PT ;  /* 0x0000000a0900720c */ /* 0x040fe40003f24070 */
[----:B------:R-:W-:-:S11]  /*03d0*/  ISETP.GT.U32.AND P3, PT, R9, R12, PT ;  /* 0x0000000c0900720c */ /* 0x000fd60003f64070 */
[----:B------:R-:W-:Y:S02]  /*03e0*/  @!P1 IADD3 R10, PT, PT, R10, -R9, RZ ;  /* 0x800000090a0a9210 */ /* 0x000fe40007ffe0ff */
[----:B------:R-:W-:-:S03]  /*03f0*/  @!P3 IMAD.IADD R12, R12, 0x1, -R9 ;  /* 0x000000010c0cb824 */ /* 0x000fc600078e0a09 */
[----:B------:R-:W-:Y:S02]  /*0400*/  @!P2 IMAD.MOV R10, RZ, RZ, -R10 ;  /* 0x000000ffff0aa224 */ /* 0x000fe400078e0a0a */
[----:B------:R-:W-:-:S03]  /*0410*/  @!P4 IADD3 R12, PT, PT, -R12, RZ, RZ ;  /* 0x000000ff0c0cc210 */ /* 0x000fc60007ffe1ff */
[C---:B------:R-:W-:Y:S02]  /*0420*/  SEL R10, R11.reuse, R10, !P0 ;  /* 0x0000000a0b0a7207 */ /* 0x040fe40004000000 */
[----:B------:R-:W-:-:S03]  /*0430*/  SEL R12, R11, R12, !P0 ;  /* 0x0000000c0b0c7207 */ /* 0x000fc60004000000 */
[CC--:B------:R-:W-:Y:S02]  /*0440*/  IMAD R11, R8.reuse, R7.reuse, R10 ;  /* 0x00000007080b7224 */ /* 0x0c0fe400078e020a */
[----:B------:R-:W-:Y:S02]  /*0450*/  IMAD R9, R8, R7, R12 ;  /* 0x0000000708097224 */ /* 0x000fe400078e020c */
[----:B0-----:R-:W-:-:S04]  /*0460*/  IMAD.WIDE R10, R11, 0x4, R4 ;  /* 0x000000040b0a7825 */ /* 0x001fc800078e0204 */
[--C-:B------:R-:W-:Y:S01]  /*0470*/  IMAD.WIDE R12, R0, 0x4, R4.reuse ;  /* 0x00000004000c7825 */ /* 0x100fe200078e0204 */
[----:B------:R0:W-:Y:S03]  /*0480*/  STG.E desc[UR4][R10.64], R15 ;  /* 0x0000000f0a007986 */ /* 0x0001e6000c101904 */
[----:B------:R-:W-:Y:S01]  /*0490*/  IMAD.WIDE R4, R9, 0x4, R4 ;  /* 0x0000000409047825 */ /* 0x000fe200078e0204 */
[----:B------:R0:W-:Y:S04]  /*04a0*/  STG.E desc[UR4][R12.64], R15 ;  /* 0x0000000f0c007986 */ /* 0x0001e8000c101904 */
[----:B------:R0:W-:Y:S01]  /*04b0*/  STG.E desc[UR4][R4.64], R15 ;  /* 0x0000000f04007986 */ /* 0x0001e2000c101904 */
[----:B------:R-:W-:Y:S05]  /*04c0*/  BRA `(.L_x_12) ;  /* 0x0000000000147947 */ /* 0x000fea0003800000 */
.L_x_11:
[----:B------:R-:W-:-:S13]  /*04d0*/  ISETP.NE.AND P0, PT, R12, 0x1, PT ;  /* 0x000000010c00780c */ /* 0x000fda0003f05270 */
[----:B------:R-:W0:Y:S01]  /*04e0*/  @!P0 LDC.64 R4, c[0x0][0x390] ;  /* 0x0000e400ff048b82 */ /* 0x000e220000000a00 */
[----:B------:R-:W-:Y:S02]  /*04f0*/  @!P0 IMAD.MOV.U32 R9, RZ, RZ, 0x1 ;  /* 0x00000001ff098424 */ /* 0x000fe400078e00ff */
[----:B0-----:R-:W-:-:S05]  /*0500*/  @!P0 IMAD.WIDE R4, R0, 0x4, R4 ;  /* 0x0000000400048825 */ /* 0x001fca00078e0204 */
[----:B------:R1:W-:Y:S02]  /*0510*/  @!P0 STG.E desc[UR4][R4.64], R9 ;  /* 0x0000000904008986 */ /* 0x0003e4000c101904 */
.L_x_12:
[----:B------:R-:W-:Y:S05]  /*0520*/  BSYNC.RECONVERGENT B0 ;  /* 0x0000000000007941 */ /* 0x000fea0003800200 */
.L_x_10:
[----:B01----:R-:W0:Y:S02]  /*0530*/  LDC.64 R4, c[0x0][0x388] ;  /* 0x0000e200ff047b82 */ /* 0x003e240000000a00 */
[----:B0-----:R-:W-:-:S05]  /*0540*/  IMAD.WIDE R4, R0, 0x4, R4 ;  /* 0x0000000400047825 */ /* 0x001fca00078e0204 */
[----:B------:R-:W2:Y:S01]  /*0550*/  LDG.E R9, desc[UR4][R4.64] ;  /* 0x0000000404097981 */ /* 0x000ea2000c1e1900 */
[----:B------:R-:W-:Y:S01]  /*0560*/  BSSY.RECONVERGENT B0, `(.L_x_13) ;  /* 0x0000038000007945 */ /* 0x000fe20003800200 */
[----:B--2---:R-:W-:-:S13]  /*0570*/  ISETP.GE.AND P0, PT, R9, 0x2, PT ;  /* 0x000000020900780c */ /* 0x004fda0003f06270 */
[----:B------:R-:W-:Y:S05]  /*0580*/  @!P0 BRA `(.L_x_14) ;  /* 0x0000000000c08947 */ /* 0x000fea0003800000 */
[----:B------:R-:W0:Y:S01]  /*0590*/  LDC R11, c[0x0][0x3a0] ;  /* 0x0000e800ff0b7b82 */ /* 0x000e220000000800 */
[----:B------:R-:W-:Y:S01]  /*05a0*/  IADD3 R14, PT, PT, R8, 0x1, RZ ;  /* 0x00000001080e7810 */ /* 0x000fe20007ffe0ff */
[----:B------:R-:W-:-:S03]  /*05b0*/  IMAD.MOV.U32 R17, RZ, RZ, 0x1 ;  /* 0x00000001ff117424 */ /* 0x000fc600078e00ff */
[----:B------:R-:W-:Y:S02]  /*05c0*/  IABS R16, R14 ;  /* 0x0000000e00107213 */ /* 0x000fe40000000000 */
[----:B------:R-:W-:Y:S02]  /*05d0*/  ISETP.GE.AND P3, PT, R14, RZ, PT ;  /* 0x000000ff0e00720c */ /* 0x000fe40003f66270 */
[----:B0-----:R-:W-:Y:S02]  /*05e0*/  IABS R10, R11 ;  /* 0x0000000b000a7213 */ /* 0x001fe40000000000 */
[----:B------:R-:W-:Y:S01]  /*05f0*/  IADD3 R12, PT, PT, R8, -0x1, R11 ;  /* 0xffffffff080c7810 */ /* 0x000fe20007ffe00b */
[----:B------:R-:W-:Y:S01]  /*0600*/  IMAD.MOV.U32 R8, RZ, RZ, RZ ;  /* 0x000000ffff087224 */ /* 0x000fe200078e00ff */
[----:B------:R-:W0:Y:S08]  /*0610*/  I2F.RP R13, R10 ;  /* 0x0000000a000d7306 */ /* 0x000e300000209400 */
[----:B0-----:R-:W0:Y:S02]  /*0620*/  MUFU.RCP R13, R13 ;  /* 0x0000000d000d7308 */ /* 0x001e240000001000 */
[----:B0-----:R-:W-:-:S02]  /*0630*/  IADD3 R9, PT, PT, R13, 0xffffffe, RZ ;  /* 0x0ffffffe0d097810 */ /* 0x001fc40007ffe0ff */
[----:B------:R-:W-:-:S04]  /*0640*/  IABS R13, R12 ;  /* 0x0000000c000d7213 */ /* 0x000fc80000000000 */
[----:B------:R-:W0:Y:S02]  /*0650*/  F2I.FTZ.U32.TRUNC.NTZ R9, R9 ;  /* 0x0000000900097305 */ /* 0x000e24000021f000 */
[----:B0-----:R-:W-:-:S04]  /*0660*/  IMAD.MOV R15, RZ, RZ, -R9 ;  /* 0x000000ffff0f7224 */ /* 0x001fc800078e0a09 */
[----:B------:R-:W-:-:S04]  /*0670*/  IMAD R15, R15, R10, RZ ;  /* 0x0000000a0f0f7224 */ /* 0x000fc800078e02ff */
[----:B------:R-:W-:Y:S01]  /*0680*/  IMAD.HI.U32 R8, R9, R15, R8 ;  /* 0x0000000f09087227 */ /* 0x000fe200078e0008 */
[----:B------:R-:W-:-:S05]  /*0690*/  MOV R15, R16 ;  /* 0x00000010000f7202 */ /* 0x000fca0000000f00 */
        /* <DEDUP_REMOVED lines=9> */
[----:B------:R-:W-:Y:S02]  /*0730*/  @!P0 IMAD.IADD R13, R13, 0x1, -R10 ;  /* 0x000000010d0d8824 */ /* 0x000fe400078e0a0a */
[----:B------:R-:W-:Y:S02]  /*0740*/  @!P1 IADD3 R15, PT, PT, R15, -R10, RZ ;  /* 0x8000000a0f0f9210 */ /* 0x000fe40007ffe0ff */
[----:B------:R-:W-:Y:S02]  /*0750*/  ISETP.GE.AND P1, PT, R12, RZ, PT ;  /* 0x000000ff0c00720c */ /* 0x000fe40003f26270 */
[C---:B------:R-:W-:Y:S02]  /*0760*/  ISETP.GT.U32.AND P0, PT, R10.reuse, R13, PT ;  /* 0x0000000d0a00720c */ /* 0x040fe40003f04070 */
[----:B------:R-:W-:-:S11]  /*0770*/  ISETP.GT.U32.AND P2, PT, R10, R15, PT ;  /* 0x0000000f0a00720c */ /* 0x000fd60003f44070 */
[----:B------:R-:W-:Y:S01]  /*0780*/  @!P0 IMAD.IADD R13, R13, 0x1, -R10 ;  /* 0x000000010d0d8824 */ /* 0x000fe200078e0a0a */
[----:B------:R-:W-:Y:S02]  /*0790*/  ISETP.NE.AND P0, PT, R11, RZ, PT ;  /* 0x000000ff0b00720c */ /* 0x000fe40003f05270 */
[----:B------:R-:W-:Y:S01]  /*07a0*/  @!P2 IADD3 R15, PT, PT, R15, -R10, RZ ;  /* 0x8000000a0f0fa210 */ /* 0x000fe20007ffe0ff */
[----:B------:R-:W-:Y:S01]  /*07b0*/  @!P1 IMAD.MOV R13, RZ, RZ, -R13 ;  /* 0x000000ffff0d9224 */ /* 0x000fe200078e0a0d */
[----:B------:R-:W-:Y:S02]  /*07c0*/  LOP3.LUT R10, RZ, R11, RZ, 0x33, !PT ;  /* 0x0000000bff0a7212 */ /* 0x000fe400078e33ff */
[----:B------:R-:W-:Y:S02]  /*07d0*/  @!P3 IADD3 R15, PT, PT, -R15, RZ, RZ ;  /* 0x000000ff0f0fb210 */ /* 0x000fe40007ffe1ff */
[C---:B------:R-:W-:Y:S02]  /*07e0*/  SEL R13, R10.reuse, R13, !P0 ;  /* 0x0000000d0a0d7207 */ /* 0x040fe40004000000 */
[----:B------:R-:W-:-:S03]  /*07f0*/  SEL R10, R10, R15, !P0 ;  /* 0x0000000f0a0a7207 */ /* 0x000fc60004000000 */
[-CC-:B------:R-:W-:Y:S02]  /*0800*/  IMAD R13, R13, R7.reuse, R6.reuse ;  /* 0x000000070d0d7224 */ /* 0x180fe400078e0206 */
        /* <DEDUP_REMOVED lines=8> */
.L_x_14:
[----:B------:R-:W-:-:S13]  /*0890*/  ISETP.NE.AND P0, PT, R9, 0x1, PT ;  /* 0x000000010900780c */ /* 0x000fda0003f05270 */
[----:B------:R-:W0:Y:S01]  /*08a0*/  @!P0 LDC.64 R6, c[0x0][0x398] ;  /* 0x0000e600ff068b82 */ /* 0x000e220000000a00 */
[----:B------:R-:W-:Y:S01]  /*08b0*/  @!P0 MOV R9, 0x1 ;  /* 0x0000000100098802 */ /* 0x000fe20000000f00 */
[----:B0-----:R-:W-:-:S05]  /*08c0*/  @!P0 IMAD.WIDE R6, R0, 0x4, R6 ;  /* 0x0000000400068825 */ /* 0x001fca00078e0206 */
[----:B------:R1:W-:Y:S02]  /*08d0*/  @!P0 STG.E desc[UR4][R6.64], R9 ;  /* 0x0000000906008986 */ /* 0x0003e4000c101904 */
.L_x_15:
[----:B------:R-:W-:Y:S05]  /*08e0*/  BSYNC.RECONVERGENT B0 ;  /* 0x0000000000007941 */ /* 0x000fea0003800200 */
.L_x_13:
[----:B------:R-:W-:Y:S04]  /*08f0*/  STG.E desc[UR4][R2.64], RZ ;  /* 0x000000ff02007986 */ /* 0x000fe8000c101904 */
[----:B------:R-:W-:Y:S01]  /*0900*/  STG.E desc[UR4][R4.64], RZ ;  /* 0x000000ff04007986 */ /* 0x000fe2000c101904 */
[----:B------:R-:W-:Y:S05]  /*0910*/  EXIT ;  /* 0x000000000000794d */ /* 0x000fea0003800000 */
.L_x_16:
        /* <DEDUP_REMOVED lines=14> */
.L_x_54:


//--------------------- .text._Z9cudaMoverPiS_S_S_iiiP17curandStateXORWOW --------------------------
	.section	.text._Z9cudaMoverPiS_S_S_iiiP17curandStateXORWOW,"ax",@progbits
	.align	128
        .global         _Z9cudaMoverPiS_S_S_iiiP17curandStateXORWOW
        .type           _Z9cudaMoverPiS_S_S_iiiP17curandStateXORWOW,@function
        .size           _Z9cudaMoverPiS_S_S_iiiP17curandStateXORWOW,(.L_x_55 - _Z9cudaMoverPiS_S_S_iiiP17curandStateXORWOW)
        .other          _Z9cudaMoverPiS_S_S_iiiP17curandStateXORWOW,@"STO_CUDA_ENTRY STV_DEFAULT"
_Z9cudaMoverPiS_S_S_iiiP17curandStateXORWOW:
.text._Z9cudaMoverPiS_S_S_iiiP17curandStateXORWOW:
        /* <DEDUP_REMOVED lines=13> */
[----:B------:R-:W-:Y:S01]  /*00d0*/  HFMA2 R22, -RZ, RZ, 0, 0 ;  /* 0x00000000ff167431 */ /* 0x000fe200000001ff */
[----:B------:R-:W-:Y:S01]  /*00e0*/  IABS R6, R0 ;  /* 0x0000000000067213 */ /* 0x000fe20000000000 */
[----:B------:R-:W-:Y:S01]  /*00f0*/  BSSY.RECONVERGENT B0, `(.L_x_17) ;  /* 0x00000b0000007945 */ /* 0x000fe20003800200 */
[----:B--2---:R-:W-:-:S04]  /*0100*/  IABS R20, R21 ;  /* 0x0000001500147213 */ /* 0x004fc80000000000 */
[----:B------:R-:W0:Y:S08]  /*0110*/  I2F.RP R4, R20 ;  /* 0x0000001400047306 */ /* 0x000e300000209400 */
[----:B0-----:R-:W0:Y:S02]  /*0120*/  MUFU.RCP R4, R4 ;  /* 0x0000000400047308 */ /* 0x001e240000001000 */
[----:B0-----:R-:W-:-:S06]  /*0130*/  VIADD R23, R4, 0xffffffe ;  /* 0x0ffffffe04177836 */ /* 0x001fcc0000000000 */
[----:B------:R-:W0:Y:S02]  /*0140*/  F2I.FTZ.U32.TRUNC.NTZ R23, R23 ;  /* 0x0000001700177305 */ /* 0x000e24000021f000 */
[----:B0-----:R-:W-:-:S04]  /*0150*/  IMAD.MOV R5, RZ, RZ, -R23 ;  /* 0x000000ffff057224 */ /* 0x001fc800078e0a17 */
[----:B------:R-:W-:-:S04]  /*0160*/  IMAD R5, R5, R20, RZ ;  /* 0x0000001405057224 */ /* 0x000fc800078e02ff */
[----:B------:R-:W-:Y:S01]  /*0170*/  IMAD.HI.U32 R22, R23, R5, R22 ;  /* 0x0000000517167227 */ /* 0x000fe200078e0016 */
[----:B------:R-:W-:-:S03]  /*0180*/  LOP3.LUT R23, RZ, R21, RZ, 0x33, !PT ;  /* 0x00000015ff177212 */ /* 0x000fc600078e33ff */
[----:B------:R-:W-:-:S04]  /*0190*/  IMAD.MOV.U32 R5, RZ, RZ, R6 ;  /* 0x000000ffff057224 */ /* 0x000fc800078e0006 */
[----:B------:R-:W-:-:S04]  /*01a0*/  IMAD.HI.U32 R6, R22, R5, RZ ;  /* 0x0000000516067227 */ /* 0x000fc800078e00ff */
[----:B------:R-:W-:-:S04]  /*01b0*/  IMAD.MOV R4, RZ, RZ, -R6 ;  /* 0x000000ffff047224 */ /* 0x000fc800078e0a06 */
[----:B------:R-:W-:Y:S01]  /*01c0*/  IMAD R5, R20, R4, R5 ;  /* 0x0000000414057224 */ /* 0x000fe200078e0205 */
[----:B------:R-:W-:-:S04]  /*01d0*/  LOP3.LUT R4, R0, R21, RZ, 0x3c, !PT ;  /* 0x0000001500047212 */ /* 0x000fc800078e3cff */
[----:B------:R-:W-:Y:S02]  /*01e0*/  ISETP.GT.U32.AND P1, PT, R20, R5, PT ;  /* 0x000000051400720c */ /* 0x000fe40003f24070 */
[----:B------:R-:W-:-:S11]  /*01f0*/  ISETP.GE.AND P2, PT, R4, RZ, PT ;  /* 0x000000ff0400720c */ /* 0x000fd60003f46270 */
[----:B------:R-:W-:Y:S01]  /*0200*/  @!P1 IADD3 R5, PT, PT, R5, -R20, RZ ;  /* 0x8000001405059210 */ /* 0x000fe20007ffe0ff */
[----:B------:R-:W-:-:S03]  /*0210*/  @!P1 VIADD R6, R6, 0x1 ;  /* 0x0000000106069836 */ /* 0x000fc60000000000 */
[----:B------:R-:W-:Y:S02]  /*0220*/  ISETP.GE.U32.AND P0, PT, R5, R20, PT ;  /* 0x000000140500720c */ /* 0x000fe40003f06070 */
[----:B------:R-:W0:Y:S11]  /*0230*/  LDC.64 R4, c[0x0][0x3b0] ;  /* 0x0000ec00ff047b82 */ /* 0x000e360000000a00 */
[----:B------:R-:W-:Y:S01]  /*0240*/  @P0 VIADD R6, R6, 0x1 ;  /* 0x0000000106060836 */ /* 0x000fe20000000000 */
[----:B------:R-:W-:-:S04]  /*0250*/  ISETP.NE.AND P0, PT, R21, RZ, PT ;  /* 0x000000ff1500720c */ /* 0x000fc80003f05270 */
[----:B------:R-:W-:-:S04]  /*0260*/  @!P2 IADD3 R6, PT, PT, -R6, RZ, RZ ;  /* 0x000000ff0606a210 */ /* 0x000fc80007ffe1ff */
[----:B------:R-:W-:Y:S01]  /*0270*/  SEL R24, R23, R6, !P0 ;  /* 0x0000000617187207 */ /* 0x000fe20004000000 */
[----:B0-----:R-:W-:-:S04]  /*0280*/  IMAD.WIDE R4, R0, 0x30, R4 ;  /* 0x0000003000047825 */ /* 0x001fc800078e0204 */
[----:B------:R-:W-:-:S04]  /*0290*/  IMAD.MOV R26, RZ, RZ, -R24 ;  /* 0x000000ffff1a7224 */ /* 0x000fc800078e0a18 */
[----:B------:R-:W-:Y:S01]  /*02a0*/  IMAD R26, R21, R26, R0 ;  /* 0x0000001a151a7224 */ /* 0x000fe200078e0200 */
[----:B---3--:R-:W-:-:S13]  /*02b0*/  ISETP.NE.AND P1, PT, R7, 0x1, PT ;  /* 0x000000010700780c */ /* 0x008fda0003f25270 */
[----:B------:R-:W-:Y:S05]  /*02c0*/  @P1 BRA `(.L_x_18) ;  /* 0x0000000800481947 */ /* 0x000fea0003800000 */
[----:B------:R-:W2:Y:S04]  /*02d0*/  LDG.E.64 R14, desc[UR4][R4.64] ;  /* 0x00000004040e7981 */ /* 0x000ea8000c1e1b00 */
[----:B------:R-:W3:Y:S04]  /*02e0*/  LDG.E.64 R8, desc[UR4][R4.64+0x10] ;  /* 0x0000100404087981 */ /* 0x000ee8000c1e1b00 */
[----:B------:R-:W4:Y:S01]  /*02f0*/  LDG.E.64 R6, desc[UR4][R4.64+0x8] ;  /* 0x0000080404067981 */ /* 0x000f22000c1e1b00 */
[----:B------:R-:W-:Y:S01]  /*0300*/  MOV R13, 0x2f800000 ;  /* 0x2f800000000d7802 */ /* 0x000fe20000000f00 */
[----:B------:R-:W-:Y:S01]  /*0310*/  UMOV UR6, 0x86a12b9b ;  /* 0x86a12b9b00067882 */ /* 0x000fe20000000000 */
[----:B------:R-:W-:Y:S01]  /*0320*/  UMOV UR7, 0x3d06849b ;  /* 0x3d06849b00077882 */ /* 0x000fe20000000000 */
[----:B------:R-:W-:Y:S01]  /*0330*/  BSSY.RELIABLE B1, `(.L_x_19) ;  /* 0x0000087000017945 */ /* 0x000fe20003800100 */
[----:B--2---:R-:W-:Y:S01]  /*0340*/  SHF.R.U32.HI R10, RZ, 0x2, R15 ;  /* 0x00000002ff0a7819 */ /* 0x004fe2000001160f */
[----:B------:R-:W-:-:S03]  /*0350*/  VIADD R14, R14, 0x587c5 ;  /* 0x000587c50e0e7836 */ /* 0x000fc60000000000 */
[----:B------:R-:W-:Y:S01]  /*0360*/  LOP3.LUT R10, R10, R15, RZ, 0x3c, !PT ;  /* 0x0000000f0a0a7212 */ /* 0x000fe200078e3cff */
[----:B---3--:R-:W-:-:S03]  /*0370*/  IMAD.SHL.U32 R11, R9, 0x10, RZ ;  /* 0x00000010090b7824 */ /* 0x008fc600078e00ff */
[----:B------:R-:W-:Y:S01]  /*0380*/  SHF.L.U32 R12, R10, 0x1, RZ ;  /* 0x000000010a0c7819 */ /* 0x000fe200000006ff */
[----:B----4-:R-:W-:-:S03]  /*0390*/  IMAD.MOV.U32 R15, RZ, RZ, R6 ;  /* 0x000000ffff0f7224 */ /* 0x010fc600078e0006 */
[----:B------:R-:W-:Y:S02]  /*03a0*/  LOP3.LUT R12, R10, R12, R11, 0x96, !PT ;  /* 0x0000000c0a0c7212 */ /* 0x000fe400078e960b */
[----:B------:R0:W-:Y:S02]  /*03b0*/  STG.E.64 desc[UR4][R4.64], R14 ;  /* 0x0000000e04007986 */ /* 0x0001e4000c101b04 */
[----:B------:R-:W-:-:S05]  /*03c0*/  LOP3.LUT R11, R12, R9, RZ, 0x3c, !PT ;  /* 0x000000090c0b7212 */ /* 0x000fca00078e3cff */
[----:B------:R-:W-:-:S05]  /*03d0*/  IMAD.IADD R10, R11, 0x1, R14 ;  /* 0x000000010b0a7824 */ /* 0x000fca00078e020e */
[----:B------:R-:W-:-:S05]  /*03e0*/  I2FP.F32.U32 R10, R10 ;  /* 0x0000000a000a7245 */ /* 0x000fca0000201000 */
[----:B------:R-:W-:Y:S01]  /*03f0*/  FFMA R18, R10, R13, 1.1641532182693481445e-10 ;  /* 0x2f0000000a127423 */ /* 0x000fe2000000000d */
[----:B------:R-:W-:-:S03]  /*0400*/  IMAD.MOV.U32 R10, RZ, RZ, R9 ;  /* 0x000000ffff0a7224 */ /* 0x000fc600078e0009 */
[----:B------:R-:W1:Y:S02]  /*0410*/  F2F.F64.F32 R12, R18 ;  /* 0x00000012000c7310 */ /* 0x000e640000201800 */
[----:B------:R0:W-:Y:S01]  /*0420*/  STG.E.64 desc[UR4][R4.64+0x10], R10 ;  /* 0x0000100a04007986 */ /* 0x0001e2000c101b04 */
[----:B-1----:R-:W-:-:S08]  /*0430*/  DADD R12, R12, -UR6 ;  /* 0x800000060c0c7e29 */ /* 0x002fd00008000000 */
[----:B------:R-:W-:Y:S01]  /*0440*/  DMUL R16, R12, 5 ;  /* 0x401400000c107828 */ /* 0x000fe20000000000 */
[----:B------:R-:W-:Y:S01]  /*0450*/  IMAD.MOV.U32 R13, RZ, RZ, R8 ;  /* 0x000000ffff0d7224 */ /* 0x000fe200078e0008 */
[----:B------:R-:W-:-:S05]  /*0460*/  MOV R12, R7 ;  /* 0x00000007000c7202 */ /* 0x000fca0000000f00 */
[----:B------:R0:W-:Y:S03]  /*0470*/  STG.E.64 desc[UR4][R4.64+0x8], R12 ;  /* 0x0000080c04007986 */ /* 0x0001e6000c101b04 */
[----:B------:R-:W1:Y:S02]  /*0480*/  F2I.F64.TRUNC R16, R16 ;  /* 0x0000001000107311 */ /* 0x000e64000030d100 */
[----:B-1----:R-:W-:-:S13]  /*0490*/  ISETP.GT.AND P1, PT, R16, 0x2, PT ;  /* 0x000000021000780c */ /* 0x002fda0003f24270 */
[----:B0-----:R-:W-:Y:S05]  /*04a0*/  @P1 BRA `(.L_x_20) ;  /* 0x0000000000dc1947 */ /* 0x001fea0003800000 */
[----:B------:R-:W-:-:S05]  /*04b0*/  IMAD.MOV.U32 R7, RZ, RZ, -0x1 ;  /* 0xffffffffff077424 */ /* 0x000fca00078e00ff */
[----:B------:R-:W-:-:S04]  /*04c0*/  VIADDMNMX.U32 R16, R16, R7, 0x2, PT ;  /* 0x0000000210107446 */ /* 0x000fc80003800007 */
[----:B------:R-:W-:-:S04]  /*04d0*/  SHF.L.U32 R16, R16, 0x2, RZ ;  /* 0x0000000210107819 */ /* 0x000fc800000006ff */
[----:B------:R-:W0:Y:S02]  /*04e0*/  LDC R6, c[0x2][R16] ;  /* 0x0080000010067b82 */ /* 0x000e240000000800 */
[----:B0-----:R-:W-:-:S04]  /*04f0*/  SHF.R.S32.HI R7, RZ, 0x1f, R6 ;  /* 0x0000001fff077819 */ /* 0x001fc80000011406 */
.L_x_35:
[----:B------:R-:W-:Y:S05]  /*0500*/  BRX R6 -0x510                                    (*"BRANCH_TARGETS .L_x_36,.L_x_37,.L_x_38"*) ;  /* 0xfffffff806bc7949 */ /* 0x000fea000383ffff */
.L_x_37:
[----:B------:R-:W-:Y:S05]  /*0510*/  BREAK.RELIABLE B1 ;  /* 0x0000000000017942 */ /* 0x000fea0003800100 */
[----:B------:R-:W0:Y:S02]  /*0520*/  LDC R9, c[0x0][0x3a0] ;  /* 0x0000e800ff097b82 */ /* 0x000e240000000800 */
[----:B0-----:R-:W-:Y:S02]  /*0530*/  IABS R8, R9 ;  /* 0x0000000900087213 */ /* 0x001fe40000000000 */
[----:B------:R-:W-:Y:S02]  /*0540*/  IADD3 R10, PT, PT, R24, -0x1, R9 ;  /* 0xffffffff180a7810 */ /* 0x000fe40007ffe009 */
[----:B------:R-:W0:Y:S02]  /*0550*/  I2F.RP R11, R8 ;  /* 0x00000008000b7306 */ /* 0x000e240000209400 */
[----:B------:R-:W-:-:S02]  /*0560*/  IABS R12, R10 ;  /* 0x0000000a000c7213 */ /* 0x000fc40000000000 */
[----:B------:R-:W-:-:S04]  /*0570*/  ISETP.GE.AND P3, PT, R10, RZ, PT ;  /* 0x000000ff0a00720c */ /* 0x000fc80003f66270 */
[----:B0-----:R-:W0:Y:S02]  /*0580*/  MUFU.RCP R11, R11 ;  /* 0x0000000b000b7308 */ /* 0x001e240000001000 */
[----:B0-----:R-:W-:-:S06]  /*0590*/  VIADD R6, R11, 0xffffffe ;  /* 0x0ffffffe0b067836 */ /* 0x001fcc0000000000 */
[----:B------:R0:W1:Y:S02]  /*05a0*/  F2I.FTZ.U32.TRUNC.NTZ R7, R6 ;  /* 0x0000000600077305 */ /* 0x000064000021f000 */
[----:B0-----:R-:W-:Y:S01]  /*05b0*/  MOV R6, RZ ;  /* 0x000000ff00067202 */ /* 0x001fe20000000f00 */
[----:B-1----:R-:W-:-:S04]  /*05c0*/  IMAD.MOV R13, RZ, RZ, -R7 ;  /* 0x000000ffff0d7224 */ /* 0x002fc800078e0a07 */
[----:B------:R-:W-:-:S04]  /*05d0*/  IMAD R13, R13, R8, RZ ;  /* 0x000000080d0d7224 */ /* 0x000fc800078e02ff */
[----:B------:R-:W-:-:S06]  /*05e0*/  IMAD.HI.U32 R7, R7, R13, R6 ;  /* 0x0000000d07077227 */ /* 0x000fcc00078e0006 */
[----:B------:R-:W-:-:S04]  /*05f0*/  IMAD.HI.U32 R7, R7, R12, RZ ;  /* 0x0000000c07077227 */ /* 0x000fc800078e00ff */
[----:B------:R-:W-:-:S04]  /*0600*/  IMAD.MOV R7, RZ, RZ, -R7 ;  /* 0x000000ffff077224 */ /* 0x000fc800078e0a07 */
[C---:B------:R-:W-:Y:S02]  /*0610*/  IMAD R11, R8.reuse, R7, R12 ;  /* 0x00000007080b7224 */ /* 0x040fe400078e020c */
[----:B------:R-:W0:Y:S03]  /*0620*/  LDC.64 R6, c[0x0][0x390] ;  /* 0x0000e400ff067b82 */ /* 0x000e260000000a00 */
[----:B------:R-:W-:-:S13]  /*0630*/  ISETP.GT.U32.AND P1, PT, R8, R11, PT ;  /* 0x0000000b0800720c */ /* 0x000fda0003f24070 */
[----:B------:R-:W-:Y:S01]  /*0640*/  @!P1 IMAD.IADD R11, R11, 0x1, -R8 ;  /* 0x000000010b0b9824 */ /* 0x000fe200078e0a08 */
[----:B------:R-:W-:-:S04]  /*0650*/  ISETP.NE.AND P1, PT, R9, RZ, PT ;  /* 0x000000ff0900720c */ /* 0x000fc80003f25270 */
[----:B------:R-:W-:-:S13]  /*0660*/  ISETP.GT.U32.AND P2, PT, R8, R11, PT ;  /* 0x0000000b0800720c */ /* 0x000fda0003f44070 */
[----:B------:R-:W-:-:S05]  /*0670*/  @!P2 IADD3 R11, PT, PT, R11, -R8, RZ ;  /* 0x800000080b0ba210 */ /* 0x000fca0007ffe0ff */
[----:B------:R-:W-:Y:S01]  /*0680*/  @!P3 IMAD.MOV R11, RZ, RZ, -R11 ;  /* 0x000000ffff0bb224 */ /* 0x000fe200078e0a0b */
[----:B------:R-:W-:Y:S01]  /*0690*/  @!P1 LOP3.LUT R11, RZ, R9, RZ, 0x33, !PT ;  /* 0x00000009ff0b9212 */ /* 0x000fe200078e33ff */
[----:B------:R-:W-:-:S04]  /*06a0*/  IMAD.MOV.U32 R9, RZ, RZ, 0x1 ;  /* 0x00000001ff097424 */ /* 0x000fc800078e00ff */
[----:B------:R-:W-:-:S04]  /*06b0*/  IMAD R11, R11, R21, R26 ;  /* 0x000000150b0b7224 */ /* 0x000fc800078e021a */
[----:B0-----:R-:W-:-:S05]  /*06c0*/  IMAD.WIDE R6, R11, 0x4, R6 ;  /* 0x000000040b067825 */ /* 0x001fca00078e0206 */
[----:B------:R0:W-:Y:S01]  /*06d0*/  REDG.E.ADD.STRONG.GPU desc[UR4][R6.64], R9 ;  /* 0x000000090600798e */ /* 0x0001e2000c12e104 */
[----:B------:R-:W-:Y:S05]  /*06e0*/  BRA `(.L_x_18) ;  /* 0x0000000400407947 */ /* 0x000fea0003800000 */
.L_x_36:
[----:B------:R-:W-:Y:S05]  /*06f0*/  BREAK.RELIABLE B1 ;  /* 0x0000000000017942 */ /* 0x000fea0003800100 */
[----:B------:R-:W-:Y:S01]  /*0700*/  IADD3 R7, PT, PT, R26, 0x1, RZ ;  /* 0x000000011a077810 */ /* 0x000fe20007ffe0ff */
[----:B------:R-:W-:-:S03]  /*0710*/  IMAD.MOV.U32 R11, RZ, RZ, 0x1 ;  /* 0x00000001ff0b7424 */ /* 0x000fc600078e00ff */
[----:B------:R-:W-:Y:S02]  /*0720*/  IABS R9, R7 ;  /* 0x0000000700097213 */ /* 0x000fe40000000000 */
[----:B------:R-:W-:-:S03]  /*0730*/  ISETP.GE.AND P2, PT, R7, RZ, PT ;  /* 0x000000ff0700720c */ /* 0x000fc60003f46270 */
[----:B------:R-:W-:-:S04]  /*0740*/  IMAD.HI.U32 R6, R22, R9, RZ ;  /* 0x0000000916067227 */ /* 0x000fc800078e00ff */
[----:B------:R-:W-:-:S04]  /*0750*/  IMAD.MOV R6, RZ, RZ, -R6 ;  /* 0x000000ffff067224 */ /* 0x000fc800078e0a06 */
[C---:B------:R-:W-:Y:S02]  /*0760*/  IMAD R9, R20.reuse, R6, R9 ;  /* 0x0000000614097224 */ /* 0x040fe400078e0209 */
[----:B------:R-:W0:Y:S03]  /*0770*/  LDC.64 R6, c[0x0][0x390] ;  /* 0x0000e400ff067b82 */ /* 0x000e260000000a00 */
[----:B------:R-:W-:-:S13]  /*0780*/  ISETP.GT.U32.AND P1, PT, R20, R9, PT ;  /* 0x000000091400720c */ /* 0x000fda0003f24070 */
[----:B------:R-:W-:-:S05]  /*0790*/  @!P1 IMAD.IADD R9, R9, 0x1, -R20 ;  /* 0x0000000109099824 */ /* 0x000fca00078e0a14 */
[----:B------:R-:W-:-:S13]  /*07a0*/  ISETP.GT.U32.AND P1, PT, R20, R9, PT ;  /* 0x000000091400720c */ /* 0x000fda0003f24070 */
[----:B------:R-:W-:-:S05]  /*07b0*/  @!P1 IADD3 R9, PT, PT, R9, -R20, RZ ;  /* 0x8000001409099210 */ /* 0x000fca0007ffe0ff */
[----:B------:R-:W-:-:S05]  /*07c0*/  @!P2 IMAD.MOV R9, RZ, RZ, -R9 ;  /* 0x000000ffff09a224 */ /* 0x000fca00078e0a09 */
[----:B------:R-:W-:-:S05]  /*07d0*/  SEL R9, R23, R9, !P0 ;  /* 0x0000000917097207 */ /* 0x000fca0004000000 */
[----:B------:R-:W-:-:S04]  /*07e0*/  IMAD R9, R24, R21, R9 ;  /* 0x0000001518097224 */ /* 0x000fc800078e0209 */
[----:B0-----:R-:W-:-:S05]  /*07f0*/  IMAD.WIDE R6, R9, 0x4, R6 ;  /* 0x0000000409067825 */ /* 0x001fca00078e0206 */
[----:B------:R1:W-:Y:S01]  /*0800*/  REDG.E.ADD.STRONG.GPU desc[UR4][R6.64], R11 ;  /* 0x0000000b0600798e */ /* 0x0003e2000c12e104 */
[----:B------:R-:W-:Y:S05]  /*0810*/  BRA `(.L_x_18) ;  /* 0x0000000000f47947 */ /* 0x000fea0003800000 */
.L_x_20:
[----:B------:R-:W-:-:S04]  /*0820*/  MOV R7, 0xfffffffd ;  /* 0xfffffffd00077802 */ /* 0x000fc80000000f00 */
[----:B------:R-:W-:-:S05]  /*0830*/  VIADDMNMX.U32 R16, R16, R7, 0x2, PT ;  /* 0x0000000210107446 */ /* 0x000fca0003800007 */
[----:B------:R-:W-:-:S04]  /*0840*/  IMAD.SHL.U32 R16, R16, 0x4, RZ ;  /* 0x0000000410107824 */ /* 0x000fc800078e00ff */
[----:B------:R-:W0:Y:S02]  /*0850*/  LDC R6, c[0x2][R16+0xc] ;  /* 0x0080030010067b82 */ /* 0x000e240000000800 */
[----:B0-----:R-:W-:-:S04]  /*0860*/  SHF.R.S32.HI R7, RZ, 0x1f, R6 ;  /* 0x0000001fff077819 */ /* 0x001fc80000011406 */
.L_x_39:
[----:B------:R-:W-:Y:S05]  /*0870*/  BRX R6 -0x880                                    (*"BRANCH_TARGETS .L_x_40,.L_x_41,.L_x_38"*) ;  /* 0xfffffff406e07949 */ /* 0x000fea000383ffff */
.L_x_41:
[----:B------:R-:W-:Y:S05]  /*0880*/  BREAK.RELIABLE B1 ;  /* 0x0000000000017942 */ /* 0x000fea0003800100 */
[----:B------:R-:W0:Y:S01]  /*0890*/  LDC R12, c[0x0][0x3a0] ;  /* 0x0000e800ff0c7b82 */ /* 0x000e220000000800 */
[----:B------:R-:W-:Y:S02]  /*08a0*/  VIADD R9, R24, 0x1 ;  /* 0x0000000118097836 */ /* 0x000fe40000000000 */
[----:B------:R-:W-:-:S03]  /*08b0*/  IMAD.MOV.U32 R6, RZ, RZ, RZ ;  /* 0x000000ffff067224 */ /* 0x000fc600078e00ff */
[----:B------:R-:W-:Y:S02]  /*08c0*/  IABS R13, R9 ;  /* 0x00000009000d7213 */ /* 0x000fe40000000000 */
[----:B------:R-:W-:Y:S01]  /*08d0*/  ISETP.GE.AND P2, PT, R9, RZ, PT ;  /* 0x000000ff0900720c */ /* 0x000fe20003f46270 */
[----:B------:R-:W-:Y:S01]  /*08e0*/  IMAD.MOV.U32 R9, RZ, RZ, 0x1 ;  /* 0x00000001ff097424 */ /* 0x000fe200078e00ff */
[----:B0-----:R-:W-:Y:S02]  /*08f0*/  IABS R8, R12 ;  /* 0x0000000c00087213 */ /* 0x001fe40000000000 */
[----:B------:R-:W-:Y:S02]  /*0900*/  ISETP.NE.AND P3, PT, R12, RZ, PT ;  /* 0x000000ff0c00720c */ /* 0x000fe40003f65270 */
[----:B------:R-:W0:Y:S08]  /*0910*/  I2F.RP R10, R8 ;  /* 0x00000008000a7306 */ /* 0x000e300000209400 */
[----:B0-----:R-:W0:Y:S02]  /*0920*/  MUFU.RCP R10, R10 ;  /* 0x0000000a000a7308 */ /* 0x001e240000001000 */
[----:B0-----:R-:W-:-:S06]  /*0930*/  VIADD R7, R10, 0xffffffe ;  /* 0x0ffffffe0a077836 */ /* 0x001fcc0000000000 */
[----:B------:R-:W0:Y:S02]  /*0940*/  F2I.FTZ.U32.TRUNC.NTZ R7, R7 ;  /* 0x0000000700077305 */ /* 0x000e24000021f000 */
[----:B0-----:R-:W-:-:S05]  /*0950*/  IADD3 R11, PT, PT, RZ, -R7, RZ ;  /* 0x80000007ff0b7210 */ /* 0x001fca0007ffe0ff */
[----:B------:R-:W-:-:S04]  /*0960*/  IMAD R11, R11, R8, RZ ;  /* 0x000000080b0b7224 */ /* 0x000fc800078e02ff */
[----:B------:R-:W-:Y:S01]  /*0970*/  IMAD.HI.U32 R6, R7, R11, R6 ;  /* 0x0000000b07067227 */ /* 0x000fe200078e0006 */
[----:B------:R-:W-:-:S05]  /*0980*/  MOV R11, R13 ;  /* 0x0000000d000b7202 */ /* 0x000fca0000000f00 */
        /* <DEDUP_REMOVED lines=8> */
[----:B------:R-:W-:Y:S01]  /*0a10*/  @!P2 IMAD.MOV R11, RZ, RZ, -R11 ;  /* 0x000000ffff0ba224 */ /* 0x000fe200078e0a0b */
[----:B------:R-:W-:-:S05]  /*0a20*/  @!P3 LOP3.LUT R11, RZ, R12, RZ, 0x33, !PT ;  /* 0x0000000cff0bb212 */ /* 0x000fca00078e33ff */
[----:B------:R-:W-:-:S04]  /*0a30*/  IMAD R11, R11, R21, R26 ;  /* 0x000000150b0b7224 */ /* 0x000fc800078e021a */
[----:B0-----:R-:W-:-:S05]  /*0a40*/  IMAD.WIDE R6, R11, 0x4, R6 ;  /* 0x000000040b067825 */ /* 0x001fca00078e0206 */
[----:B------:R4:W-:Y:S01]  /*0a50*/  REDG.E.ADD.STRONG.GPU desc[UR4][R6.64], R9 ;  /* 0x000000090600798e */ /* 0x0009e2000c12e104 */
[----:B------:R-:W-:Y:S05]  /*0a60*/  BRA `(.L_x_18) ;  /* 0x0000000000607947 */ /* 0x000fea0003800000 */
.L_x_40:
[----:B------:R-:W-:Y:S05]  /*0a70*/  BREAK.RELIABLE B1 ;  /* 0x0000000000017942 */ /* 0x000fea0003800100 */
[----:B------:R-:W-:Y:S01]  /*0a80*/  IADD3 R7, PT, PT, R26, -0x1, R21 ;  /* 0xffffffff1a077810 */ /* 0x000fe20007ffe015 */
[----:B------:R-:W-:-:S03]  /*0a90*/  IMAD.MOV.U32 R11, RZ, RZ, 0x1 ;  /* 0x00000001ff0b7424 */ /* 0x000fc600078e00ff */
[----:B------:R-:W-:Y:S02]  /*0aa0*/  IABS R9, R7 ;  /* 0x0000000700097213 */ /* 0x000fe40000000000 */
[----:B------:R-:W-:-:S03]  /*0ab0*/  ISETP.GE.AND P2, PT, R7, RZ, PT ;  /* 0x000000ff0700720c */ /* 0x000fc60003f46270 */
[----:B------:R-:W-:-:S05]  /*0ac0*/  IMAD.HI.U32 R6, R22, R9, RZ ;  /* 0x0000000916067227 */ /* 0x000fca00078e00ff */
[----:B------:R-:W-:-:S05]  /*0ad0*/  IADD3 R6, PT, PT, -R6, RZ, RZ ;  /* 0x000000ff06067210 */ /* 0x000fca0007ffe1ff */
[C---:B------:R-:W-:Y:S02]  /*0ae0*/  IMAD R9, R20.reuse, R6, R9 ;  /* 0x0000000614097224 */ /* 0x040fe400078e0209 */
[----:B------:R-:W0:Y:S03]  /*0af0*/  LDC.64 R6, c[0x0][0x390] ;  /* 0x0000e400ff067b82 */ /* 0x000e260000000a00 */
[----:B------:R-:W-:-:S13]  /*0b00*/  ISETP.GT.U32.AND P1, PT, R20, R9, PT ;  /* 0x000000091400720c */ /* 0x000fda0003f24070 */
[----:B------:R-:W-:-:S05]  /*0b10*/  @!P1 IMAD.IADD R9, R9, 0x1, -R20 ;  /* 0x0000000109099824 */ /* 0x000fca00078e0a14 */
[----:B------:R-:W-:-:S13]  /*0b20*/  ISETP.GT.U32.AND P1, PT, R20, R9, PT ;  /* 0x000000091400720c */ /* 0x000fda0003f24070 */
[----:B------:R-:W-:-:S05]  /*0b30*/  @!P1 IMAD.IADD R9, R9, 0x1, -R20 ;  /* 0x0000000109099824 */ /* 0x000fca00078e0a14 */
[----:B------:R-:W-:-:S04]  /*0b40*/  @!P2 IADD3 R9, PT, PT, -R9, RZ, RZ ;  /* 0x000000ff0909a210 */ /* 0x000fc80007ffe1ff */
[----:B------:R-:W-:-:S05]  /*0b50*/  SEL R9, R23, R9, !P0 ;  /* 0x0000000917097207 */ /* 0x000fca0004000000 */
[----:B------:R-:W-:-:S04]  /*0b60*/  IMAD R9, R24, R21, R9 ;  /* 0x0000001518097224 */ /* 0x000fc800078e0209 */
[----:B0-----:R-:W-:-:S05]  /*0b70*/  IMAD.WIDE R6, R9, 0x4, R6 ;  /* 0x0000000409067825 */ /* 0x001fca00078e0206 */
[----:B------:R2:W-:Y:S01]  /*0b80*/  REDG.E.ADD.STRONG.GPU desc[UR4][R6.64], R11 ;  /* 0x0000000b0600798e */ /* 0x0005e2000c12e104 */
[----:B------:R-:W-:Y:S05]  /*0b90*/  BRA `(.L_x_18) ;  /* 0x0000000000147947 */ /* 0x000fea0003800000 */
.L_x_38:
[----:B------:R-:W-:Y:S05]  /*0ba0*/  BSYNC.RELIABLE B1 ;  /* 0x0000000000017941 */ /* 0x000fea0003800100 */
.L_x_19:
[----:B------:R-:W0:Y:S01]  /*0bb0*/  LDC.64 R6, c[0x0][0x390] ;  /* 0x0000e400ff067b82 */ /* 0x000e220000000a00 */
[----:B------:R-:W-:Y:S02]  /*0bc0*/  IMAD.MOV.U32 R9, RZ, RZ, 0x1 ;  /* 0x00000001ff097424 */ /* 0x000fe400078e00ff */
[----:B0-----:R-:W-:-:S05]  /*0bd0*/  IMAD.WIDE R6, R0, 0x4, R6 ;  /* 0x0000000400067825 */ /* 0x001fca00078e0206 */
[----:B------:R3:W-:Y:S02]  /*0be0*/  REDG.E.ADD.STRONG.GPU desc[UR4][R6.64], R9 ;  /* 0x000000090600798e */ /* 0x0007e4000c12e104 */
.L_x_18:
[----:B------:R-:W-:Y:S05]  /*0bf0*/  BSYNC.RECONVERGENT B0 ;  /* 0x0000000000007941 */ /* 0x000fea0003800200 */
.L_x_17:
[----:B------:R-:W-:Y:S05]  /*0c00*/  WARPSYNC.ALL ;  /* 0x0000000000007948 */ /* 0x000fea0003800000 */
[----:B01234-:R-:W0:Y:S02]  /*0c10*/  LDC.64 R6, c[0x0][0x388] ;  /* 0x0000e200ff067b82 */ /* 0x01fe240000000a00 */
[----:B0-----:R-:W-:-:S05]  /*0c20*/  IMAD.WIDE R6, R0, 0x4, R6 ;  /* 0x0000000400067825 */ /* 0x001fca00078e0206 */
[----:B------:R-:W2:Y:S01]  /*0c30*/  LDG.E R8, desc[UR4][R6.64] ;  /* 0x0000000406087981 */ /* 0x000ea2000c1e1900 */
[----:B------:R-:W-:Y:S01]  /*0c40*/  BSSY.RECONVERGENT B0, `(.L_x_21) ;  /* 0x0000098000007945 */ /* 0x000fe20003800200 */
[----:B--2---:R-:W-:-:S13]  /*0c50*/  ISETP.NE.AND P1, PT, R8, 0x1, PT ;  /* 0x000000010800780c */ /* 0x004fda0003f25270 */
[----:B------:R-:W-:Y:S05]  /*0c60*/  @P1 BRA `(.L_x_22) ;  /* 0x0000000800541947 */ /* 0x000fea0003800000 */
[----:B------:R-:W2:Y:S04]  /*0c70*/  LDG.E.64 R14, desc[UR4][R4.64] ;  /* 0x00000004040e7981 */ /* 0x000ea8000c1e1b00 */
[----:B------:R-:W3:Y:S04]  /*0c80*/  LDG.E.64 R8, desc[UR4][R4.64+0x10] ;  /* 0x0000100404087981 */ /* 0x000ee8000c1e1b00 */
[----:B------:R-:W4:Y:S01]  /*0c90*/  LDG.E.64 R10, desc[UR4][R4.64+0x8] ;  /* 0x00000804040a7981 */ /* 0x000f22000c1e1b00 */
[----:B------:R-:W-:Y:S01]  /*0ca0*/  IMAD.MOV.U32 R25, RZ, RZ, 0x2f800000 ;  /* 0x2f800000ff197424 */ /* 0x000fe200078e00ff */
[----:B------:R-:W-:Y:S01]  /*0cb0*/  UMOV UR6, 0x86a12b9b ;  /* 0x86a12b9b00067882 */ /* 0x000fe20000000000 */
[----:B------:R-:W-:Y:S01]  /*0cc0*/  UMOV UR7, 0x3d06849b ;  /* 0x3d06849b00077882 */ /* 0x000fe20000000000 */
[----:B------:R-:W-:Y:S01]  /*0cd0*/  BSSY.RELIABLE B1, `(.L_x_23) ;  /* 0x000008a000017945 */ /* 0x000fe20003800100 */
[----:B--2---:R-:W-:Y:S01]  /*0ce0*/  SHF.R.U32.HI R12, RZ, 0x2, R15 ;  /* 0x00000002ff0c7819 */ /* 0x004fe2000001160f */
[----:B------:R-:W-:-:S03]  /*0cf0*/  VIADD R14, R14, 0x587c5 ;  /* 0x000587c50e0e7836 */ /* 0x000fc60000000000 */
[----:B------:R-:W-:Y:S01]  /*0d00*/  LOP3.LUT R12, R12, R15, RZ, 0x3c, !PT ;  /* 0x0000000f0c0c7212 */ /* 0x000fe200078e3cff */
[----:B---3--:R-:W-:Y:S01]  /*0d10*/  IMAD.MOV.U32 R19, RZ, RZ, R8 ;  /* 0x000000ffff137224 */ /* 0x008fe200078e0008 */
[----:B------:R-:W-:Y:S01]  /*0d20*/  SHF.L.U32 R13, R9, 0x4, RZ ;  /* 0x00000004090d7819 */ /* 0x000fe200000006ff */
[----:B----4-:R-:W-:Y:S02]  /*0d30*/  IMAD.MOV.U32 R18, RZ, RZ, R11 ;  /* 0x000000ffff127224 */ /* 0x010fe400078e000b */
[----:B------:R-:W-:-:S03]  /*0d40*/  IMAD.SHL.U32 R15, R12, 0x2, RZ ;  /* 0x000000020c0f7824 */ /* 0x000fc600078e00ff */
[----:B------:R0:W-:Y:S02]  /*0d50*/  STG.E.64 desc[UR4][R4.64+0x8], R18 ;  /* 0x0000081204007986 */ /* 0x0001e4000c101b04 */
[----:B------:R-:W-:Y:S01]  /*0d60*/  LOP3.LUT R12, R12, R15, R13, 0x96, !PT ;  /* 0x0000000f0c0c7212 */ /* 0x000fe200078e960d */
[----:B------:R-:W-:-:S03]  /*0d70*/  IMAD.MOV.U32 R15, RZ, RZ, R10 ;  /* 0x000000ffff0f7224 */ /* 0x000fc600078e000a */
[----:B------:R-:W-:Y:S02]  /*0d80*/  LOP3.LUT R13, R12, R9, RZ, 0x3c, !PT ;  /* 0x000000090c0d7212 */ /* 0x000fe400078e3cff */
[----:B------:R0:W-:Y:S02]  /*0d90*/  STG.E.64 desc[UR4][R4.64], R14 ;  /* 0x0000000e04007986 */ /* 0x0001e4000c101b04 */
[----:B------:R-:W-:-:S04]  /*0da0*/  IADD3 R12, PT, PT, R13, R14, RZ ;  /* 0x0000000e0d0c7210 */ /* 0x000fc80007ffe0ff */
[----:B------:R-:W-:-:S05]  /*0db0*/  I2FP.F32.U32 R12, R12 ;  /* 0x0000000c000c7245 */ /* 0x000fca0000201000 */
[----:B------:R-:W-:Y:S01]  /*0dc0*/  FFMA R25, R12, R25, 1.1641532182693481445e-10 ;  /* 0x2f0000000c197423 */ /* 0x000fe20000000019 */
[----:B------:R-:W-:-:S03]  /*0dd0*/  MOV R12, R9 ;  /* 0x00000009000c7202 */ /* 0x000fc60000000f00 */
[----:B------:R-:W1:Y:S02]  /*0de0*/  F2F.F64.F32 R16, R25 ;  /* 0x0000001900107310 */ /* 0x000e640000201800 */
[----:B------:R0:W-:Y:S01]  /*0df0*/  STG.E.64 desc[UR4][R4.64+0x10], R12 ;  /* 0x0000100c04007986 */ /* 0x0001e2000c101b04 */
[----:B-1----:R-:W-:-:S08]  /*0e00*/  DADD R16, R16, -UR6 ;  /* 0x8000000610107e29 */ /* 0x002fd00008000000 */
[----:B------:R-:W-:-:S10]  /*0e10*/  DMUL R16, R16, 5 ;  /* 0x4014000010107828 */ /* 0x000fd40000000000 */
[----:B------:R-:W1:Y:S02]  /*0e20*/  F2I.F64.TRUNC R16, R16 ;  /* 0x0000001000107311 */ /* 0x000e64000030d100 */
[----:B-1----:R-:W-:-:S13]  /*0e30*/  ISETP.GT.AND P1, PT, R16, 0x2, PT ;  /* 0x000000021000780c */ /* 0x002fda0003f24270 */
[----:B0-----:R-:W-:Y:S05]  /*0e40*/  @P1 BRA `(.L_x_24) ;  /* 0x0000000000e41947 */ /* 0x001fea0003800000 */
[----:B------:R-:W-:-:S04]  /*0e50*/  MOV R5, 0xffffffff ;  /* 0xffffffff00057802 */ /* 0x000fc80000000f00 */
[----:B------:R-:W-:-:S05]  /*0e60*/  VIADDMNMX.U32 R16, R16, R5, 0x2, PT ;  /* 0x0000000210107446 */ /* 0x000fca0003800005 */
[----:B------:R-:W-:-:S04]  /*0e70*/  IMAD.SHL.U32 R16, R16, 0x4, RZ ;  /* 0x0000000410107824 */ /* 0x000fc800078e00ff */
[----:B------:R-:W0:Y:S02]  /*0e80*/  LDC R4, c[0x2][R16+0x18] ;  /* 0x0080060010047b82 */ /* 0x000e240000000800 */
[----:B0-----:R-:W-:-:S04]  /*0e90*/  SHF.R.S32.HI R5, RZ, 0x1f, R4 ;  /* 0x0000001fff057819 */ /* 0x001fc80000011404 */
.L_x_43:
[----:B------:R-:W-:Y:S05]  /*0ea0*/  BRX R4 -0xeb0                                    (*"BRANCH_TARGETS .L_x_44,.L_x_45,.L_x_46"*) ;  /* 0xfffffff004547949 */ /* 0x000fea000383ffff */
.L_x_45:
[----:B------:R-:W-:Y:S05]  /*0eb0*/  BREAK.RELIABLE B1 ;  /* 0x0000000000017942 */ /* 0x000fea0003800100 */
[----:B------:R-:W0:Y:S02]  /*0ec0*/  LDC R9, c[0x0][0x3a0] ;  /* 0x0000e800ff097b82 */ /* 0x000e240000000800 */
[----:B0-----:R-:W-:Y:S02]  /*0ed0*/  IABS R0, R9 ;  /* 0x0000000900007213 */ /* 0x001fe40000000000 */
[----:B------:R-:W-:Y:S02]  /*0ee0*/  IADD3 R24, PT, PT, R24, -0x1, R9 ;  /* 0xffffffff18187810 */ /* 0x000fe40007ffe009 */
[----:B------:R-:W0:Y:S01]  /*0ef0*/  I2F.RP R8, R0 ;  /* 0x0000000000087306 */ /* 0x000e220000209400 */
[----:B------:R-:W-:-:S02]  /*0f00*/  ISETP.NE.AND P2, PT, R9, RZ, PT ;  /* 0x000000ff0900720c */ /* 0x000fc40003f45270 */
[----:B------:R-:W-:Y:S02]  /*0f10*/  IABS R10, R24 ;  /* 0x00000018000a7213 */ /* 0x000fe40000000000 */
[----:B------:R-:W-:-:S03]  /*0f20*/  ISETP.GE.AND P1, PT, R24, RZ, PT ;  /* 0x000000ff1800720c */ /* 0x000fc60003f26270 */
[----:B0-----:R-:W0:Y:S02]  /*0f30*/  MUFU.RCP R8, R8 ;  /* 0x0000000800087308 */ /* 0x001e240000001000 */
[----:B0-----:R-:W-:-:S06]  /*0f40*/  VIADD R4, R8, 0xffffffe ;  /* 0x0ffffffe08047836 */ /* 0x001fcc0000000000 */
[----:B------:R0:W1:Y:S02]  /*0f50*/  F2I.FTZ.U32.TRUNC.NTZ R5, R4 ;  /* 0x0000000400057305 */ /* 0x000064000021f000 */
[----:B0-----:R-:W-:Y:S01]  /*0f60*/  IMAD.MOV.U32 R4, RZ, RZ, RZ ;  /* 0x000000ffff047224 */ /* 0x001fe200078e00ff */
[----:B-1----:R-:W-:-:S05]  /*0f70*/  IADD3 R11, PT, PT, RZ, -R5, RZ ;  /* 0x80000005ff0b7210 */ /* 0x002fca0007ffe0ff */
[----:B------:R-:W-:-:S04]  /*0f80*/  IMAD R11, R11, R0, RZ ;  /* 0x000000000b0b7224 */ /* 0x000fc800078e02ff */
[----:B------:R-:W-:-:S04]  /*0f90*/  IMAD.HI.U32 R11, R5, R11, R4 ;  /* 0x0000000b050b7227 */ /* 0x000fc800078e0004 */
[----:B------:R-:W-:-:S04]  /*0fa0*/  IMAD.MOV.U32 R5, RZ, RZ, R10 ;  /* 0x000000ffff057224 */ /* 0x000fc800078e000a */
        /* <DEDUP_REMOVED lines=8> */
[----:B------:R-:W-:-:S05]  /*1030*/  MOV R0, R11 ;  /* 0x0000000b00007202 */ /* 0x000fca0000000f00 */
[----:B------:R-:W-:Y:S01]  /*1040*/  @!P1 IMAD.MOV R0, RZ, RZ, -R0 ;  /* 0x000000ffff009224 */ /* 0x000fe200078e0a00 */
[----:B------:R-:W-:Y:S01]  /*1050*/  @!P2 LOP3.LUT R0, RZ, R9, RZ, 0x33, !PT ;  /* 0x00000009ff00a212 */ /* 0x000fe200078e33ff */
[----:B------:R-:W-:-:S04]  /*1060*/  IMAD.MOV.U32 R9, RZ, RZ, 0x1 ;  /* 0x00000001ff097424 */ /* 0x000fc800078e00ff */
[----:B------:R-:W-:-:S04]  /*1070*/  IMAD R21, R0, R21, R26 ;  /* 0x0000001500157224 */ /* 0x000fc800078e021a */
[----:B0-----:R-:W-:-:S05]  /*1080*/  IMAD.WIDE R4, R21, 0x4, R4 ;  /* 0x0000000415047825 */ /* 0x001fca00078e0204 */
[----:B------:R3:W-:Y:S01]  /*1090*/  REDG.E.ADD.STRONG.GPU desc[UR4][R4.64], R9 ;  /* 0x000000090400798e */ /* 0x0007e2000c12e104 */
[----:B------:R-:W-:Y:S05]  /*10a0*/  BRA `(.L_x_22) ;  /* 0x0000000400447947 */ /* 0x000fea0003800000 */
.L_x_44:
        /* <DEDUP_REMOVED lines=19> */
.L_x_24:
[----:B------:R-:W-:-:S04]  /*11e0*/  MOV R5, 0xfffffffd ;  /* 0xfffffffd00057802 */ /* 0x000fc80000000f00 */
[----:B------:R-:W-:-:S05]  /*11f0*/  VIADDMNMX.U32 R16, R16, R5, 0x2, PT ;  /* 0x0000000210107446 */ /* 0x000fca0003800005 */
[----:B------:R-:W-:-:S04]  /*1200*/  IMAD.SHL.U32 R16, R16, 0x4, RZ ;  /* 0x0000000410107824 */ /* 0x000fc800078e00ff */
[----:B------:R-:W0:Y:S02]  /*1210*/  LDC R4, c[0x2][R16+0x24] ;  /* 0x0080090010047b82 */ /* 0x000e240000000800 */
[----:B0-----:R-:W-:-:S04]  /*1220*/  SHF.R.S32.HI R5, RZ, 0x1f, R4 ;  /* 0x0000001fff057819 */ /* 0x001fc80000011404 */
.L_x_47:
[----:B------:R-:W-:Y:S05]  /*1230*/  BRX R4 -0x1240                                   (*"BRANCH_TARGETS .L_x_48,.L_x_49,.L_x_46"*) ;  /* 0xffffffec04707949 */ /* 0x000fea000383ffff */
.L_x_49:
[----:B------:R-:W-:Y:S05]  /*1240*/  BREAK.RELIABLE B1 ;  /* 0x0000000000017942 */ /* 0x000fea0003800100 */
[----:B------:R-:W0:Y:S01]  /*1250*/  LDC R11, c[0x0][0x3a0] ;  /* 0x0000e800ff0b7b82 */ /* 0x000e220000000800 */
[----:B------:R-:W-:-:S05]  /*1260*/  VIADD R24, R24, 0x1 ;  /* 0x0000000118187836 */ /* 0x000fca0000000000 */
[----:B------:R-:W-:Y:S02]  /*1270*/  IABS R10, R24 ;  /* 0x00000018000a7213 */ /* 0x000fe40000000000 */
[----:B------:R-:W-:Y:S02]  /*1280*/  ISETP.GE.AND P1, PT, R24, RZ, PT ;  /* 0x000000ff1800720c */ /* 0x000fe40003f26270 */
[----:B0-----:R-:W-:Y:S02]  /*1290*/  IABS R0, R11 ;  /* 0x0000000b00007213 */ /* 0x001fe40000000000 */
[----:B------:R-:W-:Y:S02]  /*12a0*/  ISETP.NE.AND P2, PT, R11, RZ, PT ;  /* 0x000000ff0b00720c */ /* 0x000fe40003f45270 */
[----:B------:R-:W0:Y:S08]  /*12b0*/  I2F.RP R8, R0 ;  /* 0x0000000000087306 */ /* 0x000e300000209400 */
[----:B0-----:R-:W0:Y:S02]  /*12c0*/  MUFU.RCP R8, R8 ;  /* 0x0000000800087308 */ /* 0x001e240000001000 */
[----:B0-----:R-:W-:-:S06]  /*12d0*/  VIADD R4, R8, 0xffffffe ;  /* 0x0ffffffe08047836 */ /* 0x001fcc0000000000 */
[----:B------:R0:W1:Y:S02]  /*12e0*/  F2I.FTZ.U32.TRUNC.NTZ R5, R4 ;  /* 0x0000000400057305 */ /* 0x000064000021f000 */
[----:B0-----:R-:W-:Y:S01]  /*12f0*/  IMAD.MOV.U32 R4, RZ, RZ, RZ ;  /* 0x000000ffff047224 */ /* 0x001fe200078e00ff */
[----:B-1----:R-:W-:-:S05]  /*1300*/  IADD3 R9, PT, PT, RZ, -R5, RZ ;  /* 0x80000005ff097210 */ /* 0x002fca0007ffe0ff */
        /* <DEDUP_REMOVED lines=8> */
[----:B------:R-:W-:-:S04]  /*1390*/  @!P0 IADD3 R9, PT, PT, R9, -R0, RZ ;  /* 0x8000000009098210 */ /* 0x000fc80007ffe0ff */
[----:B------:R-:W-:-:S13]  /*13a0*/  ISETP.GT.U32.AND P0, PT, R0, R9, PT ;  /* 0x000000090000720c */ /* 0x000fda0003f04070 */
[----:B------:R-:W-:-:S05]  /*13b0*/  @!P0 IMAD.IADD R9, R9, 0x1, -R0 ;  /* 0x0000000109098824 */ /* 0x000fca00078e0a00 */
[----:B------:R-:W-:Y:S01]  /*13c0*/  MOV R0, R9 ;  /* 0x0000000900007202 */ /* 0x000fe20000000f00 */
[----:B------:R-:W-:-:S04]  /*13d0*/  HFMA2 R9, -RZ, RZ, 0, 5.9604644775390625e-08 ;  /* 0x00000001ff097431 */ /* 0x000fc800000001ff */
[----:B------:R-:W-:Y:S01]  /*13e0*/  @!P1 IMAD.MOV R0, RZ, RZ, -R0 ;  /* 0x000000ffff009224 */ /* 0x000fe200078e0a00 */
[----:B------:R-:W-:-:S05]  /*13f0*/  @!P2 LOP3.LUT R0, RZ, R11, RZ, 0x33, !PT ;  /* 0x0000000bff00a212 */ /* 0x000fca00078e33ff */
[----:B------:R-:W-:-:S04]  /*1400*/  IMAD R21, R0, R21, R26 ;  /* 0x0000001500157224 */ /* 0x000fc800078e021a */
[----:B0-----:R-:W-:-:S05]  /*1410*/  IMAD.WIDE R4, R21, 0x4, R4 ;  /* 0x0000000415047825 */ /* 0x001fca00078e0204 */
[----:B------:R0:W-:Y:S01]  /*1420*/  REDG.E.ADD.STRONG.GPU desc[UR4][R4.64], R9 ;  /* 0x000000090400798e */ /* 0x0001e2000c12e104 */
[----:B------:R-:W-:Y:S05]  /*1430*/  BRA `(.L_x_22) ;  /* 0x0000000000607947 */ /* 0x000fea0003800000 */
.L_x_48:
[----:B------:R-:W-:Y:S05]  /*1440*/  BREAK.RELIABLE B1 ;  /* 0x0000000000017942 */ /* 0x000fea0003800100 */
[----:B------:R-:W-:Y:S01]  /*1450*/  IADD3 R26, PT, PT, R26, -0x1, R21 ;  /* 0xffffffff1a1a7810 */ /* 0x000fe20007ffe015 */
        /* <DEDUP_REMOVED lines=17> */
.L_x_46:
[----:B------:R-:W-:Y:S05]  /*1570*/  BSYNC.RELIABLE B1 ;  /* 0x0000000000017941 */ /* 0x000fea0003800100 */
.L_x_23:
[----:B------:R-:W0:Y:S01]  /*1580*/  LDC.64 R4, c[0x0][0x398] ;  /* 0x0000e600ff047b82 */ /* 0x000e220000000a00 */
[----:B------:R-:W-:Y:S01]  /*1590*/  MOV R9, 0x1 ;  /* 0x0000000100097802 */ /* 0x000fe20000000f00 */
[----:B0-----:R-:W-:-:S05]  /*15a0*/  IMAD.WIDE R4, R0, 0x4, R4 ;  /* 0x0000000400047825 */ /* 0x001fca00078e0204 */
[----:B------:R4:W-:Y:S02]  /*15b0*/  REDG.E.ADD.STRONG.GPU desc[UR4][R4.64], R9 ;  /* 0x000000090400798e */ /* 0x0009e4000c12e104 */
.L_x_22:
[----:B------:R-:W-:Y:S05]  /*15c0*/  BSYNC.RECONVERGENT B0 ;  /* 0x0000000000007941 */ /* 0x000fea0003800200 */
.L_x_21:
[----:B------:R-:W-:Y:S05]  /*15d0*/  WARPSYNC.ALL ;  /* 0x0000000000007948 */ /* 0x000fea0003800000 */
[----:B------:R-:W-:Y:S04]  /*15e0*/  STG.E desc[UR4][R2.64], RZ ;  /* 0x000000ff02007986 */ /* 0x000fe8000c101904 */
[----:B------:R-:W-:Y:S01]  /*15f0*/  STG.E desc[UR4][R6.64], RZ ;  /* 0x000000ff06007986 */ /* 0x000fe2000c101904 */
[----:B------:R-:W-:Y:S05]  /*1600*/  EXIT ;  /* 0x000000000000794d */ /* 0x000fea0003800000 */
.L_x_25:
        /* <DEDUP_REMOVED lines=15> */
.L_x_55:


//--------------------- .text._Z11random_initP17curandStateXORWOWi --------------------------
	.section	.text._Z11random_initP17curandStateXORWOWi,"ax",@progbits
	.align	128
        .global         _Z11random_initP17curandStateXORWOWi
        .type           _Z11random_initP17curandStateXORWOWi,@function
        .size           _Z11random_initP17curandStateXORWOWi,(.L_x_56 - _Z11random_initP17curandStateXORWOWi)
        .other          _Z11random_initP17curandStateXORWOWi,@"STO_CUDA_ENTRY STV_DEFAULT"
_Z11random_initP17curandStateXORWOWi:
.text._Z11random_initP17curandStateXORWOWi:
        /* <DEDUP_REMOVED lines=10> */
[----:B------:R-:W-:Y:S01]  /*00a0*/  IMAD.MOV.U32 R2, RZ, RZ, 0x2abc4dd5 ;  /* 0x2abc4dd5ff027424 */ /* 0x000fe200078e00ff */
[----:B------:R-:W-:Y:S01]  /*00b0*/  ISETP.NE.AND P0, PT, R13, RZ, PT ;  /* 0x000000ff0d00720c */ /* 0x000fe20003f05270 */
[----:B------:R-:W-:Y:S01]  /*00c0*/  IMAD.MOV.U32 R3, RZ, RZ, 0x58213ed2 ;  /* 0x58213ed2ff037424 */ /* 0x000fe200078e00ff */
[----:B------:R-:W-:Y:S01]  /*00d0*/  BSSY.RECONVERGENT B0, `(.L_x_26) ;  /* 0x00000da000007945 */ /* 0x000fe20003800200 */
[----:B------:R-:W-:Y:S02]  /*00e0*/  IMAD.MOV.U32 R4, RZ, RZ, 0x455f2458 ;  /* 0x455f2458ff047424 */ /* 0x000fe400078e00ff */
[----:B------:R-:W-:Y:S02]  /*00f0*/  IMAD.MOV.U32 R5, RZ, RZ, -0x75bd8fc ;  /* 0xf8a42704ff057424 */ /* 0x000fe400078e00ff */
[----:B------:R-:W-:-:S02]  /*0100*/  IMAD.MOV.U32 R8, RZ, RZ, -0x23270784 ;  /* 0xdcd8f87cff087424 */ /* 0x000fc400078e00ff */
[----:B------:R-:W-:Y:S02]  /*0110*/  IMAD.MOV.U32 R9, RZ, RZ, 0x511db0d6 ;  /* 0x511db0d6ff097424 */ /* 0x000fe400078e00ff */
[----:B0-----:R-:W-:-:S05]  /*0120*/  IMAD.WIDE R6, R13, 0x30, R6 ;  /* 0x000000300d067825 */ /* 0x001fca00078e0206 */
[----:B-1----:R0:W-:Y:S04]  /*0130*/  STG.E.64 desc[UR4][R6.64], R2 ;  /* 0x0000000206007986 */ /* 0x0021e8000c101b04 */
[----:B------:R0:W-:Y:S04]  /*0140*/  STG.E.64 desc[UR4][R6.64+0x8], R4 ;  /* 0x0000080406007986 */ /* 0x0001e8000c101b04 */
[----:B------:R0:W-:Y:S01]  /*0150*/  STG.E.64 desc[UR4][R6.64+0x10], R8 ;  /* 0x0000100806007986 */ /* 0x0001e2000c101b04 */
[----:B------:R-:W-:Y:S05]  /*0160*/  @!P0 BRA `(.L_x_27) ;  /* 0x0000000c00408947 */ /* 0x000fea0003800000 */
[----:B------:R-:W-:Y:S01]  /*0170*/  SHF.R.S32.HI R0, RZ, 0x1f, R13 ;  /* 0x0000001fff007819 */ /* 0x000fe2000001140d */
[----:B------:R-:W-:-:S07]  /*0180*/  IMAD.MOV.U32 R12, RZ, RZ, RZ ;  /* 0x000000ffff0c7224 */ /* 0x000fce00078e00ff */
.L_x_33:
[----:B0-----:R-:W-:Y:S01]  /*0190*/  LOP3.LUT R2, R13, 0x3, RZ, 0xc0, !PT ;  /* 0x000000030d027812 */ /* 0x001fe200078ec0ff */
[----:B------:R-:W-:Y:S03]  /*01a0*/  BSSY.RECONVERGENT B1, `(.L_x_28) ;  /* 0x00000c6000017945 */ /* 0x000fe60003800200 */
[----:B------:R-:W-:-:S04]  /*01b0*/  ISETP.NE.U32.AND P0, PT, R2, RZ, PT ;  /* 0x000000ff0200720c */ /* 0x000fc80003f05070 */
[----:B------:R-:W-:-:S13]  /*01c0*/  ISETP.NE.AND.EX P0, PT, RZ, RZ, PT, P0 ;  /* 0x000000ffff00720c */ /* 0x000fda0003f05300 */
[----:B------:R-:W-:Y:S05]  /*01d0*/  @!P0 BRA `(.L_x_29) ;  /* 0x0000000c00088947 */ /* 0x000fea0003800000 */
[----:B------:R-:W0:Y:S01]  /*01e0*/  LDC.64 R8, c[0x4][RZ] ;  /* 0x01000000ff087b82 */ /* 0x000e220000000a00 */
[----:B------:R-:W-:Y:S02]  /*01f0*/  IMAD.MOV.U32 R14, RZ, RZ, RZ ;  /* 0x000000ffff0e7224 */ /* 0x000fe400078e00ff */
[----:B0-----:R-:W-:-:S07]  /*0200*/  IMAD.WIDE.U32 R8, R12, 0xc80, R8 ;  /* 0x00000c800c087825 */ /* 0x001fce00078e0008 */
.L_x_32:
[----:B0-----:R-:W-:Y:S01]  /*0210*/  IMAD.MOV.U32 R15, RZ, RZ, RZ ;  /* 0x000000ffff0f7224 */ /* 0x001fe200078e00ff */
[----:B------:R-:W-:Y:S01]  /*0220*/  CS2R R2, SRZ ;  /* 0x0000000000027805 */ /* 0x000fe2000001ff00 */
[----:B------:R-:W-:Y:S01]  /*0230*/  IMAD.MOV.U32 R17, RZ, RZ, RZ ;  /* 0x000000ffff117224 */ /* 0x000fe200078e00ff */
[----:B------:R-:W-:-:S07]  /*0240*/  CS2R R4, SRZ ;  /* 0x0000000000047805 */ /* 0x000fce000001ff00 */
.L_x_31:
[----:B------:R-:W-:-:S05]  /*0250*/  IMAD.WIDE.U32 R10, R17, 0x4, R6 ;  /* 0x00000004110a7825 */ /* 0x000fca00078e0006 */
[----:B------:R0:W5:Y:S01]  /*0260*/  LDG.E R16, desc[UR4][R10.64+0x4] ;  /* 0x000004040a107981 */ /* 0x000162000c1e1900 */
[----:B------:R-:W-:-:S07]  /*0270*/  IMAD.MOV.U32 R19, RZ, RZ, RZ ;  /* 0x000000ffff137224 */ /* 0x000fce00078e00ff */
.L_x_30:
[----:B-----5:R-:W-:Y:S01]  /*0280*/  SHF.R.U32.HI R24, RZ, R19, R16 ;  /* 0x00000013ff187219 */ /* 0x020fe20000011610 */
[----:B0-----:R-:W-:-:S03]  /*0290*/  IMAD.SHL.U32 R10, R17, 0x20, RZ ;  /* 0x00000020110a7824 */ /* 0x001fc600078e00ff */
[----:B------:R-:W-:Y:S01]  /*02a0*/  LOP3.LUT R11, R24, 0x1, RZ, 0xc0, !PT ;  /* 0x00000001180b7812 */ /* 0x000fe200078ec0ff */
[----:B------:R-:W-:-:S03]  /*02b0*/  IMAD.IADD R10, R10, 0x1, R19 ;  /* 0x000000010a0a7824 */ /* 0x000fc600078e0213 */
[----:B------:R-:W-:Y:S01]  /*02c0*/  ISETP.NE.U32.AND P0, PT, R11, 0x1, PT ;  /* 0x000000010b00780c */ /* 0x000fe20003f05070 */
[----:B------:R-:W-:-:S03]  /*02d0*/  IMAD R11, R10, 0x5, RZ ;  /* 0x000000050a0b7824 */ /* 0x000fc600078e02ff */
[----:B------:R-:W-:Y:S01]  /*02e0*/  R2P PR, R24, 0x7e ;  /* 0x0000007e18007804 */ /* 0x000fe20000000000 */
[----:B------:R-:W-:-:S08]  /*02f0*/  IMAD.WIDE.U32 R10, R11, 0x4, R8 ;  /* 0x000000040b0a7825 */ /* 0x000fd000078e0008 */
[----:B------:R-:W2:Y:S04]  /*0300*/  @!P0 LDG.E R18, desc[UR4][R10.64] ;  /* 0x000000040a128981 */ /* 0x000ea8000c1e1900 */
[----:B------:R-:W3:Y:S04]  /*0310*/  @!P0 LDG.E R20, desc[UR4][R10.64+0x10] ;  /* 0x000010040a148981 */ /* 0x000ee8000c1e1900 */
[----:B------:R-:W4:Y:S04]  /*0320*/  @P1 LDG.E R22, desc[UR4][R10.64+0x14] ;  /* 0x000014040a161981 */ /* 0x000f28000c1e1900 */
[----:B------:R-:W4:Y:S04]  /*0330*/  @P2 LDG.E R26, desc[UR4][R10.64+0x28] ;  /* 0x000028040a1a2981 */ /* 0x000f28000c1e1900 */
[----:B------:R-:W4:Y:S04]  /*0340*/  @!P0 LDG.E R21, desc[UR4][R10.64+0x4] ;  /* 0x000004040a158981 */ /* 0x000f28000c1e1900 */
[----:B------:R-:W4:Y:S04]  /*0350*/  @!P0 LDG.E R23, desc[UR4][R10.64+0xc] ;  /* 0x00000c040a178981 */ /* 0x000f28000c1e1900 */
[----:B------:R-:W4:Y:S04]  /*0360*/  @P1 LDG.E R25, desc[UR4][R10.64+0x18] ;  /* 0x000018040a191981 */ /* 0x000f28000c1e1900 */
[----:B------:R-:W4:Y:S04]  /*0370*/  @P3 LDG.E R28, desc[UR4][R10.64+0x3c] ;  /* 0x00003c040a1c3981 */ /* 0x000f28000c1e1900 */
[----:B------:R-:W4:Y:S01]  /*0380*/  @P6 LDG.E R27, desc[UR4][R10.64+0x7c] ;  /* 0x00007c040a1b6981 */ /* 0x000f22000c1e1900 */
[----:B--2---:R-:W-:-:S03]  /*0390*/  @!P0 LOP3.LUT R15, R15, R18, RZ, 0x3c, !PT ;  /* 0x000000120f0f8212 */ /* 0x004fc600078e3cff */
[----:B------:R-:W2:Y:S01]  /*03a0*/  @!P0 LDG.E R18, desc[UR4][R10.64+0x8] ;  /* 0x000008040a128981 */ /* 0x000ea2000c1e1900 */
[----:B---3--:R-:W-:-:S03]  /*03b0*/  @!P0 LOP3.LUT R3, R3, R20, RZ, 0x3c, !PT ;  /* 0x0000001403038212 */ /* 0x008fc600078e3cff */
[----:B------:R-:W3:Y:S01]  /*03c0*/  @P1 LDG.E R20, desc[UR4][R10.64+0x24] ;  /* 0x000024040a141981 */ /* 0x000ee2000c1e1900 */
[----:B----4-:R-:W-:-:S03]  /*03d0*/  @P1 LOP3.LUT R15, R15, R22, RZ, 0x3c, !PT ;  /* 0x000000160f0f1212 */ /* 0x010fc600078e3cff */
[----:B------:R-:W4:Y:S01]  /*03e0*/  @P2 LDG.E R22, desc[UR4][R10.64+0x38] ;  /* 0x000038040a162981 */ /* 0x000f22000c1e1900 */
[----:B------:R-:W-:-:S03]  /*03f0*/  @P2 LOP3.LUT R15, R15, R26, RZ, 0x3c, !PT ;  /* 0x0000001a0f0f2212 */ /* 0x000fc600078e3cff */
[----:B------:R-:W4:Y:S01]  /*0400*/  @P4 LDG.E R26, desc[UR4][R10.64+0x50] ;  /* 0x000050040a1a4981 */ /* 0x000f22000c1e1900 */
[----:B------:R-:W-:-:S03]  /*0410*/  @!P0 LOP3.LUT R4, R4, R21, RZ, 0x3c, !PT ;  /* 0x0000001504048212 */ /* 0x000fc600078e3cff */
[----:B------:R-:W4:Y:S01]  /*0420*/  @P1 LDG.E R21, desc[UR4][R10.64+0x20] ;  /* 0x000020040a151981 */ /* 0x000f22000c1e1900 */
[----:B------:R-:W-:-:S03]  /*0430*/  @!P0 LOP3.LUT R2, R2, R23, RZ, 0x3c, !PT ;  /* 0x0000001702028212 */ /* 0x000fc600078e3cff */
[----:B------:R-:W4:Y:S01]  /*0440*/  @P2 LDG.E R23, desc[UR4][R10.64+0x2c] ;  /* 0x00002c040a172981 */ /* 0x000f22000c1e1900 */
[----:B------:R-:W-:-:S03]  /*0450*/  @P1 LOP3.LUT R4, R4, R25, RZ, 0x3c, !PT ;  /* 0x0000001904041212 */ /* 0x000fc600078e3cff */
[----:B------:R-:W4:Y:S01]  /*0460*/  @P2 LDG.E R25, desc[UR4][R10.64+0x34] ;  /* 0x000034040a192981 */ /* 0x000f22000c1e1900 */
[----:B--2---:R-:W-:-:S03]  /*0470*/  @!P0 LOP3.LUT R5, R5, R18, RZ, 0x3c, !PT ;  /* 0x0000001205058212 */ /* 0x004fc600078e3cff */
[----:B------:R-:W2:Y:S01]  /*0480*/  @P1 LDG.E R18, desc[UR4][R10.64+0x1c] ;  /* 0x00001c040a121981 */ /* 0x000ea2000c1e1900 */
[----:B---3--:R-:W-:-:S03]  /*0490*/  @P1 LOP3.LUT R3, R3, R20, RZ, 0x3c, !PT ;  /* 0x0000001403031212 */ /* 0x008fc600078e3cff */
[----:B------:R-:W3:Y:S01]  /*04a0*/  @P2 LDG.E R20, desc[UR4][R10.64+0x30] ;  /* 0x000030040a142981 */ /* 0x000ee2000c1e1900 */
[----:B----4-:R-:W-:-:S03]  /*04b0*/  @P2 LOP3.LUT R3, R3, R22, RZ, 0x3c, !PT ;  /* 0x0000001603032212 */ /* 0x010fc600078e3cff */
[----:B------:R-:W4:Y:S01]  /*04c0*/  @P3 LDG.E R22, desc[UR4][R10.64+0x4c] ;  /* 0x00004c040a163981 */ /* 0x000f22000c1e1900 */
[----:B------:R-:W-:-:S04]  /*04d0*/  @P3 LOP3.LUT R15, R15, R28, RZ, 0x3c, !PT ;  /* 0x0000001c0f0f3212 */ /* 0x000fc800078e3cff */
[----:B------:R-:W-:Y:S02]  /*04e0*/  @P4 LOP3.LUT R15, R15, R26, RZ, 0x3c, !PT ;  /* 0x0000001a0f0f4212 */ /* 0x000fe400078e3cff */
[----:B------:R-:W-:Y:S01]  /*04f0*/  @P1 LOP3.LUT R2, R2, R21, RZ, 0x3c, !PT ;  /* 0x0000001502021212 */ /* 0x000fe200078e3cff */
[----:B------:R-:W4:Y:S04]  /*0500*/  @P5 LDG.E R26, desc[UR4][R10.64+0x64] ;  /* 0x000064040a1a5981 */ /* 0x000f28000c1e1900 */
[----:B------:R-:W4:Y:S01]  /*0510*/  @P3 LDG.E R21, desc[UR4][R10.64+0x40] ;  /* 0x000040040a153981 */ /* 0x000f22000c1e1900 */
[----:B------:R-:W-:Y:S02]  /*0520*/  @P2 LOP3.LUT R4, R4, R23, RZ, 0x3c, !PT ;  /* 0x0000001704042212 */ /* 0x000fe400078e3cff */
[----:B------:R-:W-:Y:S01]  /*0530*/  @P2 LOP3.LUT R2, R2, R25, RZ, 0x3c, !PT ;  /* 0x0000001902022212 */ /* 0x000fe200078e3cff */
[----:B------:R-:W4:Y:S04]  /*0540*/  @P3 LDG.E R23, desc[UR4][R10.64+0x48] ;  /* 0x000048040a173981 */ /* 0x000f28000c1e1900 */
[----:B------:R-:W4:Y:S01]  /*0550*/  @P4 LDG.E R25, desc[UR4][R10.64+0x54] ;  /* 0x000054040a194981 */ /* 0x000f22000c1e1900 */
[----:B--2---:R-:W-:-:S03]  /*0560*/  @P1 LOP3.LUT R5, R5, R18, RZ, 0x3c, !PT ;  /* 0x0000001205051212 */ /* 0x004fc600078e3cff */
[----:B------:R-:W2:Y:S01]  /*0570*/  @P3 LDG.E R18, desc[UR4][R10.64+0x44] ;  /* 0x000044040a123981 */ /* 0x000ea2000c1e1900 */
[----:B---3--:R-:W-:-:S03]  /*0580*/  @P2 LOP3.LUT R5, R5, R20, RZ, 0x3c, !PT ;  /* 0x0000001405052212 */ /* 0x008fc600078e3cff */
[----:B------:R-:W3:Y:S01]  /*0590*/  @P4 LDG.E R20, desc[UR4][R10.64+0x58] ;  /* 0x000058040a144981 */ /* 0x000ee2000c1e1900 */
[----:B----4-:R-:W-:-:S03]  /*05a0*/  @P3 LOP3.LUT R3, R3, R22, RZ, 0x3c, !PT ;  /* 0x0000001603033212 */ /* 0x010fc600078e3cff */
[----:B------:R-:W4:Y:S01]  /*05b0*/  @P4 LDG.E R22, desc[UR4][R10.64+0x60] ;  /* 0x000060040a164981 */ /* 0x000f22000c1e1900 */
[----:B------:R-:W-:Y:S02]  /*05c0*/  LOP3.LUT P0, RZ, R24, 0x80, RZ, 0xc0, !PT ;  /* 0x0000008018ff7812 */ /* 0x000fe4000780c0ff */
[----:B------:R-:W-:Y:S02]  /*05d0*/  @P5 LOP3.LUT R15, R15, R26, RZ, 0x3c, !PT ;  /* 0x0000001a0f0f5212 */ /* 0x000fe400078e3cff */
[----:B------:R-:W4:Y:S01]  /*05e0*/  @P6 LDG.E R26, desc[UR4][R10.64+0x78] ;  /* 0x000078040a1a6981 */ /* 0x000f22000c1e1900 */
[----:B------:R-:W-:-:S03]  /*05f0*/  @P3 LOP3.LUT R4, R4, R21, RZ, 0x3c, !PT ;  /* 0x0000001504043212 */ /* 0x000fc600078e3cff */
[----:B------:R-:W4:Y:S01]  /*0600*/  @P4 LDG.E R21, desc[UR4][R10.64+0x5c] ;  /* 0x00005c040a154981 */ /* 0x000f22000c1e1900 */
[----:B------:R-:W-:-:S03]  /*0610*/  @P3 LOP3.LUT R2, R2, R23, RZ, 0x3c, !PT ;  /* 0x0000001702023212 */ /* 0x000fc600078e3cff */
[----:B------:R-:W4:Y:S01]  /*0620*/  @P5 LDG.E R23, desc[UR4][R10.64+0x68] ;  /* 0x000068040a175981 */ /* 0x000f22000c1e1900 */
[----:B------:R-:W-:-:S03]  /*0630*/  @P4 LOP3.LUT R4, R4, R25, RZ, 0x3c, !PT ;  /* 0x0000001904044212 */ /* 0x000fc600078e3cff */
[----:B------:R-:W4:Y:S01]  /*0640*/  @P5 LDG.E R25, desc[UR4][R10.64+0x70] ;  /* 0x000070040a195981 */ /* 0x000f22000c1e1900 */
[----:B--2---:R-:W-:-:S03]  /*0650*/  @P3 LOP3.LUT R5, R5, R18, RZ, 0x3c, !PT ;  /* 0x0000001205053212 */ /* 0x004fc600078e3cff */
[----:B------:R-:W2:Y:S01]  /*0660*/  @P5 LDG.E R18, desc[UR4][R10.64+0x6c] ;  /* 0x00006c040a125981 */ /* 0x000ea2000c1e1900 */
[----:B---3--:R-:W-:-:S03]  /*0670*/  @P4 LOP3.LUT R5, R5, R20, RZ, 0x3c, !PT ;  /* 0x0000001405054212 */ /* 0x008fc600078e3cff */
[----:B------:R-:W3:Y:S01]  /*0680*/  @P5 LDG.E R20, desc[UR4][R10.64+0x74] ;  /* 0x000074040a145981 */ /* 0x000ee2000c1e1900 */
[----:B----4-:R-:W-:-:S03]  /*0690*/  @P4 LOP3.LUT R3, R3, R22, RZ, 0x3c, !PT ;  /* 0x0000001603034212 */ /* 0x010fc600078e3cff */
[----:B------:R-:W4:Y:S01]  /*06a0*/  @P0 LDG.E R22, desc[UR4][R10.64+0x8c] ;  /* 0x00008c040a160981 */ /* 0x000f22000c1e1900 */
[----:B------:R-:W-:-:S03]  /*06b0*/  @P6 LOP3.LUT R15, R15, R26, RZ, 0x3c, !PT ;  /* 0x0000001a0f0f6212 */ /* 0x000fc600078e3cff */
        /* <DEDUP_REMOVED lines=13> */
[----:B------:R-:W-:Y:S02]  /*0790*/  @P6 LOP3.LUT R4, R4, R27, RZ, 0x3c, !PT ;  /* 0x0000001b04046212 */ /* 0x000fe400078e3cff */
[----:B------:R-:W-:Y:S02]  /*07a0*/  @P6 LOP3.LUT R2, R2, R21, RZ, 0x3c, !PT ;  /* 0x0000001502026212 */ /* 0x000fe400078e3cff */
[----:B------:R-:W-:Y:S02]  /*07b0*/  @P0 LOP3.LUT R4, R4, R23, RZ, 0x3c, !PT ;  /* 0x0000001704040212 */ /* 0x000fe400078e3cff */
[----:B------:R-:W-:Y:S02]  /*07c0*/  @P0 LOP3.LUT R2, R2, R25, RZ, 0x3c, !PT ;  /* 0x0000001902020212 */ /* 0x000fe400078e3cff */
[----:B--2---:R-:W-:Y:S02]  /*07d0*/  @P6 LOP3.LUT R5, R5, R18, RZ, 0x3c, !PT ;  /* 0x0000001205056212 */ /* 0x004fe400078e3cff */
[----:B---3--:R-:W-:-:S02]  /*07e0*/  @P6 LOP3.LUT R3, R3, R20, RZ, 0x3c, !PT ;  /* 0x0000001403036212 */ /* 0x008fc400078e3cff */
[----:B----4-:R-:W-:Y:S02]  /*07f0*/  @P0 LOP3.LUT R5, R5, R22, RZ, 0x3c, !PT ;  /* 0x0000001605050212 */ /* 0x010fe400078e3cff */
[----:B------:R-:W-:Y:S02]  /*0800*/  @P0 LOP3.LUT R3, R3, R26, RZ, 0x3c, !PT ;  /* 0x0000001a03030212 */ /* 0x000fe400078e3cff */
[----:B------:R-:W-:-:S13]  /*0810*/  R2P PR, R24.B1, 0x7f ;  /* 0x0000007f18007804 */ /* 0x000fda0000001000 */
[----:B------:R-:W2:Y:S04]  /*0820*/  @P0 LDG.E R18, desc[UR4][R10.64+0xa0] ;  /* 0x0000a0040a120981 */ /* 0x000ea8000c1e1900 */
[----:B------:R-:W3:Y:S04]  /*0830*/  @P1 LDG.E R22, desc[UR4][R10.64+0xb4] ;  /* 0x0000b4040a161981 */ /* 0x000ee8000c1e1900 */
[----:B------:R-:W4:Y:S04]  /*0840*/  @P2 LDG.E R26, desc[UR4][R10.64+0xc8] ;  /* 0x0000c8040a1a2981 */ /* 0x000f28000c1e1900 */
[----:B------:R-:W4:Y:S04]  /*0850*/  @P3 LDG.E R28, desc[UR4][R10.64+0xdc] ;  /* 0x0000dc040a1c3981 */ /* 0x000f28000c1e1900 */
[----:B------:R-:W4:Y:S04]  /*0860*/  @P0 LDG.E R23, desc[UR4][R10.64+0xa4] ;  /* 0x0000a4040a170981 */ /* 0x000f28000c1e1900 */
[----:B------:R-:W4:Y:S04]  /*0870*/  @P0 LDG.E R20, desc[UR4][R10.64+0xa8] ;  /* 0x0000a8040a140981 */ /* 0x000f28000c1e1900 */
[----:B------:R-:W4:Y:S04]  /*0880*/  @P4 LDG.E R25, desc[UR4][R10.64+0xf0] ;  /* 0x0000f0040a194981 */ /* 0x000f28000c1e1900 */
        /* <DEDUP_REMOVED lines=21> */
[----:B------:R-:W-:Y:S02]  /*09e0*/  LOP3.LUT P0, RZ, R24, 0x8000, RZ, 0xc0, !PT ;  /* 0x0000800018ff7812 */ /* 0x000fe4000780c0ff */
[----:B----4-:R-:W-:Y:S01]  /*09f0*/  @P5 LOP3.LUT R15, R15, R26, RZ, 0x3c, !PT ;  /* 0x0000001a0f0f5212 */ /* 0x010fe200078e3cff */
[----:B------:R-:W4:Y:S04]  /*0a00*/  @P3 LDG.E R24, desc[UR4][R10.64+0xe4] ;  /* 0x0000e4040a183981 */ /* 0x000f28000c1e1900 */
[----:B------:R-:W2:Y:S01]  /*0a10*/  @P6 LDG.E R26, desc[UR4][R10.64+0x118] ;  /* 0x000118040a1a6981 */ /* 0x000ea2000c1e1900 */
        /* <DEDUP_REMOVED lines=8> */
[----:B---3--:R-:W-:-:S03]  /*0aa0*/  @P2 LOP3.LUT R3, R3, R22, RZ, 0x3c, !PT ;  /* 0x0000001603032212 */ /* 0x008fc600078e3cff */
[----:B------:R-:W3:Y:S01]  /*0ab0*/  @P4 LDG.E R22, desc[UR4][R10.64+0x100] ;  /* 0x000100040a164981 */ /* 0x000ee2000c1e1900 */
[----:B--2---:R-:W-:-:S03]  /*0ac0*/  @P6 LOP3.LUT R15, R15, R26, RZ, 0x3c, !PT ;  /* 0x0000001a0f0f6212 */ /* 0x004fc600078e3cff */
[----:B------:R-:W2:Y:S01]  /*0ad0*/  @P0 LDG.E R26, desc[UR4][R10.64+0x12c] ;  /* 0x00012c040a1a0981 */ /* 0x000ea2000c1e1900 */
[----:B----4-:R-:W-:-:S03]  /*0ae0*/  @P2 LOP3.LUT R2, R2, R23, RZ, 0x3c, !PT ;  /* 0x0000001702022212 */ /* 0x010fc600078e3cff */
[----:B------:R-:W4:Y:S01]  /*0af0*/  @P4 LDG.E R23, desc[UR4][R10.64+0xfc] ;  /* 0x0000fc040a174981 */ /* 0x000f22000c1e1900 */
[----:B------:R-:W-:-:S03]  /*0b00*/  @P2 LOP3.LUT R5, R5, R20, RZ, 0x3c, !PT ;  /* 0x0000001405052212 */ /* 0x000fc600078e3cff */
[----:B------:R-:W4:Y:S01]  /*0b10*/  @P4 LDG.E R20, desc[UR4][R10.64+0xf8] ;  /* 0x0000f8040a144981 */ /* 0x000f22000c1e1900 */
[----:B------:R-:W-:Y:S02]  /*0b20*/  @P3 LOP3.LUT R2, R2, R27, RZ, 0x3c, !PT ;  /* 0x0000001b02023212 */ /* 0x000fe400078e3cff */
[----:B------:R-:W-:Y:S01]  /*0b30*/  @P3 LOP3.LUT R4, R4, R25, RZ, 0x3c, !PT ;  /* 0x0000001904043212 */ /* 0x000fe200078e3cff */
[----:B------:R-:W4:Y:S01]  /*0b40*/  @P5 LDG.E R27, desc[UR4][R10.64+0x110] ;  /* 0x000110040a1b5981 */ /* 0x000f22000c1e1900 */
[----:B------:R-:W-:-:S03]  /*0b50*/  @P3 LOP3.LUT R5, R5, R24, RZ, 0x3c, !PT ;  /* 0x0000001805053212 */ /* 0x000fc600078e3cff */
[----:B------:R-:W4:Y:S04]  /*0b60*/  @P5 LDG.E R25, desc[UR4][R10.64+0x108] ;  /* 0x000108040a195981 */ /* 0x000f28000c1e1900 */
        /* <DEDUP_REMOVED lines=19> */
[----:B------:R-:W-:-:S05]  /*0ca0*/  VIADD R19, R19, 0x10 ;  /* 0x0000001013137836 */ /* 0x000fca0000000000 */
[----:B------:R-:W-:Y:S02]  /*0cb0*/  ISETP.NE.AND P1, PT, R19, 0x20, PT ;  /* 0x000000201300780c */ /* 0x000fe40003f25270 */
[----:B------:R-:W-:Y:S02]  /*0cc0*/  @P5 LOP3.LUT R3, R3, R18, RZ, 0x3c, !PT ;  /* 0x0000001203035212 */ /* 0x000fe400078e3cff */
[----:B------:R-:W-:Y:S02]  /*0cd0*/  @P6 LOP3.LUT R4, R4, R21, RZ, 0x3c, !PT ;  /* 0x0000001504046212 */ /* 0x000fe400078e3cff */
[----:B---3--:R-:W-:-:S04]  /*0ce0*/  @P6 LOP3.LUT R3, R3, R22, RZ, 0x3c, !PT ;  /* 0x0000001603036212 */ /* 0x008fc800078e3cff */
[----:B--2---:R-:W-:Y:S02]  /*0cf0*/  @P0 LOP3.LUT R3, R3, R26, RZ, 0x3c, !PT ;  /* 0x0000001a03030212 */ /* 0x004fe400078e3cff */
[----:B----4-:R-:W-:Y:S02]  /*0d00*/  @P6 LOP3.LUT R2, R2, R23, RZ, 0x3c, !PT ;  /* 0x0000001702026212 */ /* 0x010fe400078e3cff */
[----:B------:R-:W-:Y:S02]  /*0d10*/  @P6 LOP3.LUT R5, R5, R20, RZ, 0x3c, !PT ;  /* 0x0000001405056212 */ /* 0x000fe400078e3cff */
[----:B------:R-:W-:Y:S02]  /*0d20*/  @P0 LOP3.LUT R2, R2, R27, RZ, 0x3c, !PT ;  /* 0x0000001b02020212 */ /* 0x000fe400078e3cff */
[----:B------:R-:W-:Y:S02]  /*0d30*/  @P0 LOP3.LUT R4, R4, R25, RZ, 0x3c, !PT ;  /* 0x0000001904040212 */ /* 0x000fe400078e3cff */
[----:B------:R-:W-:Y:S01]  /*0d40*/  @P0 LOP3.LUT R5, R5, R24, RZ, 0x3c, !PT ;  /* 0x0000001805050212 */ /* 0x000fe200078e3cff */
[----:B------:R-:W-:Y:S06]  /*0d50*/  @P1 BRA `(.L_x_30) ;  /* 0xfffffff400481947 */ /* 0x000fec000383ffff */
[----:B------:R-:W-:-:S05]  /*0d60*/  VIADD R17, R17, 0x1 ;  /* 0x0000000111117836 */ /* 0x000fca0000000000 */
[----:B------:R-:W-:-:S13]  /*0d70*/  ISETP.NE.AND P0, PT, R17, 0x5, PT ;  /* 0x000000051100780c */ /* 0x000fda0003f05270 */
[----:B------:R-:W-:Y:S05]  /*0d80*/  @P0 BRA `(.L_x_31) ;  /* 0xfffffff400300947 */ /* 0x000fea000383ffff */
[----:B------:R0:W-:Y:S01]  /*0d90*/  STG.E.64 desc[UR4][R6.64+0x8], R4 ;  /* 0x0000080406007986 */ /* 0x0001e2000c101b04 */
[----:B------:R-:W-:Y:S01]  /*0da0*/  VIADD R14, R14, 0x1 ;  /* 0x000000010e0e7836 */ /* 0x000fe20000000000 */
[----:B------:R-:W-:Y:S02]  /*0db0*/  LOP3.LUT R11, R13, 0x3, RZ, 0xc0, !PT ;  /* 0x000000030d0b7812 */ /* 0x000fe400078ec0ff */
[----:B------:R0:W-:Y:S02]  /*0dc0*/  STG.E.64 desc[UR4][R6.64+0x10], R2 ;  /* 0x0000100206007986 */ /* 0x0001e4000c101b04 */
[----:B------:R-:W-:Y:S02]  /*0dd0*/  ISETP.GE.U32.AND P0, PT, R14, R11, PT ;  /* 0x0000000b0e00720c */ /* 0x000fe40003f06070 */
[----:B------:R0:W-:Y:S11]  /*0de0*/  STG.E desc[UR4][R6.64+0x4], R15 ;  /* 0x0000040f06007986 */ /* 0x0001f6000c101904 */
[----:B------:R-:W-:Y:S05]  /*0df0*/  @!P0 BRA `(.L_x_32) ;  /* 0xfffffff400048947 */ /* 0x000fea000383ffff */
.L_x_29:
[----:B------:R-:W-:Y:S05]  /*0e00*/  BSYNC.RECONVERGENT B1 ;  /* 0x0000000000017941 */ /* 0x000fea0003800200 */
.L_x_28:
[C---:B------:R-:W-:Y:S01]  /*0e10*/  ISETP.GT.U32.AND P0, PT, R13.reuse, 0x3, PT ;  /* 0x000000030d00780c */ /* 0x040fe20003f04070 */
[----:B------:R-:W-:Y:S01]  /*0e20*/  VIADD R12, R12, 0x1 ;  /* 0x000000010c0c7836 */ /* 0x000fe20000000000 */
[--C-:B------:R-:W-:Y:S02]  /*0e30*/  SHF.R.U64 R13, R13, 0x2, R0.reuse ;  /* 0x000000020d0d7819 */ /* 0x100fe40000001200 */
[----:B------:R-:W-:Y:S02]  /*0e40*/  ISETP.GT.U32.AND.EX P0, PT, R0, RZ, PT, P0 ;  /* 0x000000ff0000720c */ /* 0x000fe40003f04100 */
[----:B------:R-:W-:-:S11]  /*0e50*/  SHF.R.U32.HI R0, RZ, 0x2, R0 ;  /* 0x00000002ff007819 */ /* 0x000fd60000011600 */
[----:B------:R-:W-:Y:S05]  /*0e60*/  @P0 BRA `(.L_x_33) ;  /* 0xfffffff000c80947 */ /* 0x000fea000383ffff */
.L_x_27:
[----:B------:R-:W-:Y:S05]  /*0e70*/  BSYNC.RECONVERGENT B0 ;  /* 0x0000000000007941 */ /* 0x000fea0003800200 */
.L_x_26:
[----:B------:R-:W-:Y:S04]  /*0e80*/  STG.E.64 desc[UR4][R6.64+0x18], RZ ;  /* 0x000018ff06007986 */ /* 0x000fe8000c101b04 */
[----:B------:R-:W-:Y:S04]  /*0e90*/  STG.E desc[UR4][R6.64+0x20], RZ ;  /* 0x000020ff06007986 */ /* 0x000fe8000c101904 */
[----:B------:R-:W-:Y:S01]  /*0ea0*/  STG.E.64 desc[UR4][R6.64+0x28], RZ ;  /* 0x000028ff06007986 */ /* 0x000fe2000c101b04 */
[----:B------:R-:W-:Y:S05]  /*0eb0*/  EXIT ;  /* 0x000000000000794d */ /* 0x000fea0003800000 */
.L_x_34:
        /* <DEDUP_REMOVED lines=12> */
.L_x_56:


//--------------------- .nv.global.init           --------------------------
	.section	.nv.global.init,"aw",@progbits
	.align	4
.nv.global.init:
	.type		mrg32k3aM1SubSeq,@object
	.size		mrg32k3aM1SubSeq,(mrg32k3aM2SubSeq - mrg32k3aM1SubSeq)
mrg32k3aM1SubSeq:
        /*0000*/ 	.byte	0x0b, 0xcc, 0xee, 0x04, 0x73, 0x29, 0x8b, 0x6f, 0xf6, 0x53, 0x03, 0xf6, 0x23, 0xf6, 0xea, 0xda
        /* <DEDUP_REMOVED lines=125> */
	.type		mrg32k3aM2SubSeq,@object
	.size		mrg32k3aM2SubSeq,(mrg32k3aM1 - mrg32k3aM2SubSeq)
mrg32k3aM2SubSeq:
        /* <DEDUP_REMOVED lines=126> */
	.type		mrg32k3aM1,@object
	.size		mrg32k3aM1,(mrg32k3aM1Seq - mrg32k3aM1)
mrg32k3aM1:
        /* <DEDUP_REMOVED lines=144> */
	.type		mrg32k3aM1Seq,@object
	.size		mrg32k3aM1Seq,(mrg32k3aM2 - mrg32k3aM1Seq)
mrg32k3aM1Seq:
        /* <DEDUP_REMOVED lines=144> */
	.type		mrg32k3aM2,@object
	.size		mrg32k3aM2,(mrg32k3aM2Seq - mrg32k3aM2)
mrg32k3aM2:
        /* <DEDUP_REMOVED lines=144> */
	.type		mrg32k3aM2Seq,@object
	.size		mrg32k3aM2Seq,(precalc_xorwow_matrix - mrg32k3aM2Seq)
mrg32k3aM2Seq:
        /* <DEDUP_REMOVED lines=144> */
	.type		precalc_xorwow_matrix,@object
	.size		precalc_xorwow_matrix,(precalc_xorwow_offset_matrix - precalc_xorwow_matrix)
precalc_xorwow_matrix:
        /* <DEDUP_REMOVED lines=6400> */
	.type		precalc_xorwow_offset_matrix,@object
	.size		precalc_xorwow_offset_matrix,(.L_1 - precalc_xorwow_offset_matrix)
precalc_xorwow_offset_matrix:
        /* <DEDUP_REMOVED lines=6400> */
.L_1:


//--------------------- .nv.shared._Z12sharedContarPii --------------------------
	.section	.nv.shared._Z12sharedContarPii,"aw",@nobits
	.sectionflags	@""
	.align	16
	.zero		1024


//--------------------- .nv.shared.reserved.0     --------------------------
	.section	.nv.shared.reserved.0,"aw",@nobits
	.weak		__nv_reservedSMEM_offset_0_alias
	.size		__nv_reservedSMEM_offset_0_alias, 0, 64
	.other		__nv_reservedSMEM_offset_0_alias,@"STO_CUDA_RESERVED_SHARED STV_DEFAULT"
__nv_reservedSMEM_offset_0_alias:
	.zero		0
	.zero		64


//--------------------- .nv.shared._Z12atomicContarPiS_S_S_i --------------------------
	.section	.nv.shared._Z12atomicContarPiS_S_S_i,"aw",@nobits
	.sectionflags	@""
	.align	16
	.zero		1024


//--------------------- .nv.shared._Z15cudaDepredacionPiS_S_S_i --------------------------
	.section	.nv.shared._Z15cudaDepredacionPiS_S_S_i,"aw",@nobits
	.sectionflags	@""
	.align	16
	.zero		1024


//--------------------- .nv.shared._Z16cudaReproduccionPiS_S_S_iii --------------------------
	.section	.nv.shared._Z16cudaReproduccionPiS_S_S_iii,"aw",@nobits
	.sectionflags	@""
	.align	16
	.zero		1024


//--------------------- .nv.shared._Z9cudaMoverPiS_S_S_iiiP17curandStateXORWOW --------------------------
	.section	.nv.shared._Z9cudaMoverPiS_S_S_iiiP17curandStateXORWOW,"aw",@nobits
	.sectionflags	@""
	.align	16
	.zero		1024


//--------------------- .nv.shared._Z11random_initP17curandStateXORWOWi --------------------------
	.section	.nv.shared._Z11random_initP17curandStateXORWOWi,"aw",@nobits
	.sectionflags	@""
	.align	16
	.zero		1024


//--------------------- .nv.constant0._Z12sharedContarPii --------------------------
	.section	.nv.constant0._Z12sharedContarPii,"a",@progbits
	.sectionflags	@""
	.align	4
.nv.constant0._Z12sharedContarPii:
	.zero		908


//--------------------- .nv.constant0._Z12atomicContarPiS_S_S_i --------------------------
	.section	.nv.constant0._Z12atomicContarPiS_S_S_i,"a",@progbits
	.sectionflags	@""
	.align	4
.nv.constant0._Z12atomicContarPiS_S_S_i:
	.zero		932


//--------------------- .nv.constant0._Z15cudaDepredacionPiS_S_S_i --------------------------
	.section	.nv.constant0._Z15cudaDepredacionPiS_S_S_i,"a",@progbits
	.sectionflags	@""
	.align	4
.nv.constant0._Z15cudaDepredacionPiS_S_S_i:
	.zero		932


//--------------------- .nv.constant0._Z16cudaReproduccionPiS_S_S_iii --------------------------
	.section	.nv.constant0._Z16cudaReproduccionPiS_S_S_iii,"a",@progbits
	.sectionflags	@""
	.align	4
.nv.constant0._Z16cudaReproduccionPiS_S_S_iii:
	.zero		940


//--------------------- .nv.constant0._Z9cudaMoverPiS_S_S_iiiP17curandStateXORWOW --------------------------
	.section	.nv.constant0._Z9cudaMoverPiS_S_S_iiiP17curandStateXORWOW,"a",@progbits
	.sectionflags	@""
	.align	4
.nv.constant0._Z9cudaMoverPiS_S_S_iiiP17curandStateXORWOW:
	.zero		952


//--------------------- .nv.constant0._Z11random_initP17curandStateXORWOWi --------------------------
	.section	.nv.constant0._Z11random_initP17curandStateXORWOWi,"a",@progbits
	.sectionflags	@""
	.align	4
.nv.constant0._Z11random_initP17curandStateXORWOWi:
	.zero		908


//--------------------- SYMBOLS --------------------------

	.type		.nv.reservedSmem.offset0,@object
	.size		.nv.reservedSmem.offset0,0x4
	.type		.nv.reservedSmem.cap,@object
	.size		.nv.reservedSmem.cap,0x4
